//
// Generated by NVIDIA NVVM Compiler
//
// Compiler Build ID: CL-36424714
// Cuda compilation tools, release 13.0, V13.0.88
// Based on NVVM 20.0.0
//

.version 9.0
.target sm_100
.address_size 64

	// .globl	_Z3dotPfS_S_i
.global .align 4 .b8 precalc_xorwow_matrix[102400];
.global .align 4 .b8 precalc_xorwow_offset_matrix[102400];
.global .align 4 .b8 mrg32k3aM1[2304];
.global .align 4 .b8 mrg32k3aM2[2304];
.global .align 4 .b8 mrg32k3aM1SubSeq[2016];
.global .align 4 .b8 mrg32k3aM2SubSeq[2016];
.global .align 4 .b8 mrg32k3aM1Seq[2304];
.global .align 4 .b8 mrg32k3aM2Seq[2304];
.const .align 8 .b8 __cr_lgamma_table[72];

.visible .entry _Z3dotPfS_S_i(
	.param .u64 .ptr .align 1 _Z3dotPfS_S_i_param_0,
	.param .u64 .ptr .align 1 _Z3dotPfS_S_i_param_1,
	.param .u64 .ptr .align 1 _Z3dotPfS_S_i_param_2,
	.param .u32 _Z3dotPfS_S_i_param_3
)
{
	.reg .pred 	%p<41>;
	.reg .b32 	%r<31>;
	.reg .b32 	%f<86>;
	.reg .b64 	%rd<28>;

	ld.param.u64 	%rd8, [_Z3dotPfS_S_i_param_0];
	ld.param.u64 	%rd9, [_Z3dotPfS_S_i_param_1];
	ld.param.u64 	%rd10, [_Z3dotPfS_S_i_param_2];
	ld.param.u32 	%r16, [_Z3dotPfS_S_i_param_3];
	cvta.to.global.u64 	%rd1, %rd10;
	cvta.to.global.u64 	%rd2, %rd9;
	mov.u32 	%r17, %ntid.x;
	mov.u32 	%r18, %ctaid.x;
	mov.u32 	%r19, %tid.x;
	mad.lo.s32 	%r1, %r17, %r18, %r19;
	setp.ge.s32 	%p1, %r1, %r16;
	@%p1 bra 	$L__BB0_13;
	cvta.to.global.u64 	%rd11, %rd8;
	mul.wide.s32 	%rd12, %r1, 4;
	add.s64 	%rd3, %rd11, %rd12;
	mov.b32 	%r20, 0;
	st.global.u32 	[%rd3], %r20;
	setp.lt.s32 	%p2, %r16, 1;
	@%p2 bra 	$L__BB0_13;
	mul.lo.s32 	%r2, %r16, %r1;
	and.b32  	%r3, %r16, 7;
	setp.lt.u32 	%p3, %r16, 8;
	mov.b32 	%r29, 0;
	mov.f32 	%f83, 0f00000000;
	@%p3 bra 	$L__BB0_5;
	and.b32  	%r29, %r16, 2147483640;
	neg.s32 	%r27, %r29;
	add.s64 	%rd4, %rd2, 16;
	add.s64 	%rd27, %rd1, 16;
	mov.f32 	%f83, 0f00000000;
	mov.u32 	%r26, %r2;
$L__BB0_4:
	.pragma "nounroll";
	mul.wide.s32 	%rd13, %r26, 4;
	add.s64 	%rd14, %rd4, %rd13;
	ld.global.f32 	%f10, [%rd14+-16];
	ld.global.f32 	%f11, [%rd27+-16];
	setp.gt.f32 	%p4, %f11, 0f00000000;
	setp.lt.f32 	%p5, %f11, 0f00000000;
	selp.f32 	%f12, 0fBF800000, 0f00000000, %p5;
	selp.f32 	%f13, 0f3F800000, %f12, %p4;
	fma.rn.f32 	%f14, %f10, %f13, %f83;
	st.global.f32 	[%rd3], %f14;
	ld.global.f32 	%f15, [%rd14+-12];
	ld.global.f32 	%f16, [%rd27+-12];
	setp.gt.f32 	%p6, %f16, 0f00000000;
	setp.lt.f32 	%p7, %f16, 0f00000000;
	selp.f32 	%f17, 0fBF800000, 0f00000000, %p7;
	selp.f32 	%f18, 0f3F800000, %f17, %p6;
	fma.rn.f32 	%f19, %f15, %f18, %f14;
	st.global.f32 	[%rd3], %f19;
	ld.global.f32 	%f20, [%rd14+-8];
	ld.global.f32 	%f21, [%rd27+-8];
	setp.gt.f32 	%p8, %f21, 0f00000000;
	setp.lt.f32 	%p9, %f21, 0f00000000;
	selp.f32 	%f22, 0fBF800000, 0f00000000, %p9;
	selp.f32 	%f23, 0f3F800000, %f22, %p8;
	fma.rn.f32 	%f24, %f20, %f23, %f19;
	st.global.f32 	[%rd3], %f24;
	ld.global.f32 	%f25, [%rd14+-4];
	ld.global.f32 	%f26, [%rd27+-4];
	setp.gt.f32 	%p10, %f26, 0f00000000;
	setp.lt.f32 	%p11, %f26, 0f00000000;
	selp.f32 	%f27, 0fBF800000, 0f00000000, %p11;
	selp.f32 	%f28, 0f3F800000, %f27, %p10;
	fma.rn.f32 	%f29, %f25, %f28, %f24;
	st.global.f32 	[%rd3], %f29;
	ld.global.f32 	%f30, [%rd14];
	ld.global.f32 	%f31, [%rd27];
	setp.gt.f32 	%p12, %f31, 0f00000000;
	setp.lt.f32 	%p13, %f31, 0f00000000;
	selp.f32 	%f32, 0fBF800000, 0f00000000, %p13;
	selp.f32 	%f33, 0f3F800000, %f32, %p12;
	fma.rn.f32 	%f34, %f30, %f33, %f29;
	st.global.f32 	[%rd3], %f34;
	ld.global.f32 	%f35, [%rd14+4];
	ld.global.f32 	%f36, [%rd27+4];
	setp.gt.f32 	%p14, %f36, 0f00000000;
	setp.lt.f32 	%p15, %f36, 0f00000000;
	selp.f32 	%f37, 0fBF800000, 0f00000000, %p15;
	selp.f32 	%f38, 0f3F800000, %f37, %p14;
	fma.rn.f32 	%f39, %f35, %f38, %f34;
	st.global.f32 	[%rd3], %f39;
	ld.global.f32 	%f40, [%rd14+8];
	ld.global.f32 	%f41, [%rd27+8];
	setp.gt.f32 	%p16, %f41, 0f00000000;
	setp.lt.f32 	%p17, %f41, 0f00000000;
	selp.f32 	%f42, 0fBF800000, 0f00000000, %p17;
	selp.f32 	%f43, 0f3F800000, %f42, %p16;
	fma.rn.f32 	%f44, %f40, %f43, %f39;
	st.global.f32 	[%rd3], %f44;
	ld.global.f32 	%f45, [%rd14+12];
	ld.global.f32 	%f46, [%rd27+12];
	setp.gt.f32 	%p18, %f46, 0f00000000;
	setp.lt.f32 	%p19, %f46, 0f00000000;
	selp.f32 	%f47, 0fBF800000, 0f00000000, %p19;
	selp.f32 	%f48, 0f3F800000, %f47, %p18;
	fma.rn.f32 	%f83, %f45, %f48, %f44;
	st.global.f32 	[%rd3], %f83;
	add.s32 	%r27, %r27, 8;
	add.s32 	%r26, %r26, 8;
	add.s64 	%rd27, %rd27, 32;
	setp.ne.s32 	%p20, %r27, 0;
	@%p20 bra 	$L__BB0_4;
$L__BB0_5:
	setp.eq.s32 	%p21, %r3, 0;
	@%p21 bra 	$L__BB0_13;
	and.b32  	%r11, %r16, 3;
	setp.lt.u32 	%p22, %r3, 4;
	@%p22 bra 	$L__BB0_8;
	add.s32 	%r22, %r29, %r2;
	mul.wide.s32 	%rd15, %r22, 4;
	add.s64 	%rd16, %rd2, %rd15;
	ld.global.f32 	%f49, [%rd16];
	mul.wide.u32 	%rd17, %r29, 4;
	add.s64 	%rd18, %rd1, %rd17;
	ld.global.f32 	%f50, [%rd18];
	setp.gt.f32 	%p23, %f50, 0f00000000;
	setp.lt.f32 	%p24, %f50, 0f00000000;
	selp.f32 	%f51, 0fBF800000, 0f00000000, %p24;
	selp.f32 	%f52, 0f3F800000, %f51, %p23;
	fma.rn.f32 	%f53, %f49, %f52, %f83;
	st.global.f32 	[%rd3], %f53;
	ld.global.f32 	%f54, [%rd16+4];
	ld.global.f32 	%f55, [%rd18+4];
	setp.gt.f32 	%p25, %f55, 0f00000000;
	setp.lt.f32 	%p26, %f55, 0f00000000;
	selp.f32 	%f56, 0fBF800000, 0f00000000, %p26;
	selp.f32 	%f57, 0f3F800000, %f56, %p25;
	fma.rn.f32 	%f58, %f54, %f57, %f53;
	st.global.f32 	[%rd3], %f58;
	ld.global.f32 	%f59, [%rd16+8];
	ld.global.f32 	%f60, [%rd18+8];
	setp.gt.f32 	%p27, %f60, 0f00000000;
	setp.lt.f32 	%p28, %f60, 0f00000000;
	selp.f32 	%f61, 0fBF800000, 0f00000000, %p28;
	selp.f32 	%f62, 0f3F800000, %f61, %p27;
	fma.rn.f32 	%f63, %f59, %f62, %f58;
	st.global.f32 	[%rd3], %f63;
	ld.global.f32 	%f64, [%rd16+12];
	ld.global.f32 	%f65, [%rd18+12];
	setp.gt.f32 	%p29, %f65, 0f00000000;
	setp.lt.f32 	%p30, %f65, 0f00000000;
	selp.f32 	%f66, 0fBF800000, 0f00000000, %p30;
	selp.f32 	%f67, 0f3F800000, %f66, %p29;
	fma.rn.f32 	%f83, %f64, %f67, %f63;
	st.global.f32 	[%rd3], %f83;
	add.s32 	%r29, %r29, 4;
$L__BB0_8:
	setp.eq.s32 	%p31, %r11, 0;
	@%p31 bra 	$L__BB0_13;
	setp.eq.s32 	%p32, %r11, 1;
	@%p32 bra 	$L__BB0_11;
	add.s32 	%r23, %r29, %r2;
	mul.wide.s32 	%rd19, %r23, 4;
	add.s64 	%rd20, %rd2, %rd19;
	ld.global.f32 	%f68, [%rd20];
	mul.wide.u32 	%rd21, %r29, 4;
	add.s64 	%rd22, %rd1, %rd21;
	ld.global.f32 	%f69, [%rd22];
	setp.gt.f32 	%p33, %f69, 0f00000000;
	setp.lt.f32 	%p34, %f69, 0f00000000;
	selp.f32 	%f70, 0fBF800000, 0f00000000, %p34;
	selp.f32 	%f71, 0f3F800000, %f70, %p33;
	fma.rn.f32 	%f72, %f68, %f71, %f83;
	st.global.f32 	[%rd3], %f72;
	ld.global.f32 	%f73, [%rd20+4];
	ld.global.f32 	%f74, [%rd22+4];
	setp.gt.f32 	%p35, %f74, 0f00000000;
	setp.lt.f32 	%p36, %f74, 0f00000000;
	selp.f32 	%f75, 0fBF800000, 0f00000000, %p36;
	selp.f32 	%f76, 0f3F800000, %f75, %p35;
	fma.rn.f32 	%f83, %f73, %f76, %f72;
	st.global.f32 	[%rd3], %f83;
	add.s32 	%r29, %r29, 2;
$L__BB0_11:
	and.b32  	%r24, %r16, 1;
	setp.eq.b32 	%p37, %r24, 1;
	not.pred 	%p38, %p37;
	@%p38 bra 	$L__BB0_13;
	add.s32 	%r25, %r29, %r2;
	mul.wide.s32 	%rd23, %r25, 4;
	add.s64 	%rd24, %rd2, %rd23;
	ld.global.f32 	%f77, [%rd24];
	mul.wide.u32 	%rd25, %r29, 4;
	add.s64 	%rd26, %rd1, %rd25;
	ld.global.f32 	%f78, [%rd26];
	setp.gt.f32 	%p39, %f78, 0f00000000;
	setp.lt.f32 	%p40, %f78, 0f00000000;
	selp.f32 	%f79, 0fBF800000, 0f00000000, %p40;
	selp.f32 	%f80, 0f3F800000, %f79, %p39;
	fma.rn.f32 	%f81, %f77, %f80, %f83;
	st.global.f32 	[%rd3], %f81;
$L__BB0_13:
	ret;

}
	// .globl	_Z8initRandPfi
.visible .entry _Z8initRandPfi(
	.param .u64 .ptr .align 1 _Z8initRandPfi_param_0,
	.param .u32 _Z8initRandPfi_param_1
)
{
	.local .align 8 .b8 	__local_depot1[48];
	.reg .b64 	%SP;
	.reg .b64 	%SPL;
	.reg .pred 	%p<64>;
	.reg .b32 	%r<1199>;
	.reg .b32 	%f<4>;
	.reg .b64 	%rd<28>;

	mov.u64 	%SPL, __local_depot1;
	ld.param.u64 	%rd10, [_Z8initRandPfi_param_0];
	ld.param.u32 	%r541, [_Z8initRandPfi_param_1];
	mov.u32 	%r542, %ntid.x;
	mov.u32 	%r543, %ctaid.x;
	mov.u32 	%r544, %tid.x;
	mad.lo.s32 	%r1, %r542, %r543, %r544;
	setp.ge.s32 	%p1, %r1, %r541;
	@%p1 bra 	$L__BB1_117;
	add.u64 	%rd1, %SPL, 0;
	// begin inline asm
	mov.u64 	%rd11, %clock64;
	// end inline asm
	cvt.s64.s32 	%rd2, %r1;
	cvt.u32.u64 	%r545, %rd11;
	xor.b32  	%r546, %r545, -1429050551;
	mul.lo.s32 	%r547, %r546, 1099087573;
	{ .reg .b32 tmp; mov.b64 {tmp, %r548}, %rd11; }
	xor.b32  	%r549, %r548, -136515619;
	mul.lo.s32 	%r550, %r549, -1703105765;
	add.s32 	%r551, %r547, %r550;
	add.s32 	%r2, %r551, 6615241;
	add.s32 	%r935, %r547, 123456789;
	st.local.v2.u32 	[%rd1], {%r2, %r935};
	xor.b32  	%r552, %r547, 362436069;
	add.s32 	%r553, %r550, 521288629;
	st.local.v2.u32 	[%rd1+8], {%r552, %r553};
	xor.b32  	%r554, %r550, 88675123;
	add.s32 	%r931, %r547, 5783321;
	st.local.v2.u32 	[%rd1+16], {%r554, %r931};
	setp.eq.s32 	%p2, %r1, 0;
	@%p2 bra 	$L__BB1_116;
	mov.b32 	%r918, 0;
	mov.u64 	%rd27, %rd2;
$L__BB1_3:
	mov.u64 	%rd3, %rd27;
	and.b64  	%rd4, %rd3, 3;
	setp.eq.s64 	%p3, %rd4, 0;
	@%p3 bra 	$L__BB1_115;
	mul.wide.u32 	%rd13, %r918, 3200;
	mov.u64 	%rd14, precalc_xorwow_matrix;
	add.s64 	%rd5, %rd14, %rd13;
	mov.b32 	%r931, 0;
	mov.u32 	%r932, %r931;
	mov.u32 	%r933, %r931;
	mov.u32 	%r934, %r931;
	mov.u32 	%r935, %r931;
	mov.u32 	%r924, %r931;
$L__BB1_5:
	mul.wide.u32 	%rd15, %r924, 4;
	add.s64 	%rd16, %rd1, %rd15;
	ld.local.u32 	%r14, [%rd16+4];
	shl.b32 	%r15, %r924, 5;
	mov.b32 	%r930, 0;
$L__BB1_6:
	.pragma "nounroll";
	shr.u32 	%r558, %r14, %r930;
	and.b32  	%r559, %r558, 1;
	setp.eq.b32 	%p4, %r559, 1;
	not.pred 	%p5, %p4;
	add.s32 	%r560, %r15, %r930;
	mul.lo.s32 	%r561, %r560, 5;
	mul.wide.u32 	%rd17, %r561, 4;
	add.s64 	%rd6, %rd5, %rd17;
	@%p5 bra 	$L__BB1_8;
	ld.global.u32 	%r562, [%rd6];
	xor.b32  	%r935, %r935, %r562;
	ld.global.u32 	%r563, [%rd6+4];
	xor.b32  	%r934, %r934, %r563;
	ld.global.u32 	%r564, [%rd6+8];
	xor.b32  	%r933, %r933, %r564;
	ld.global.u32 	%r565, [%rd6+12];
	xor.b32  	%r932, %r932, %r565;
	ld.global.u32 	%r566, [%rd6+16];
	xor.b32  	%r931, %r931, %r566;
$L__BB1_8:
	and.b32  	%r568, %r558, 2;
	setp.eq.s32 	%p6, %r568, 0;
	@%p6 bra 	$L__BB1_10;
	ld.global.u32 	%r569, [%rd6+20];
	xor.b32  	%r935, %r935, %r569;
	ld.global.u32 	%r570, [%rd6+24];
	xor.b32  	%r934, %r934, %r570;
	ld.global.u32 	%r571, [%rd6+28];
	xor.b32  	%r933, %r933, %r571;
	ld.global.u32 	%r572, [%rd6+32];
	xor.b32  	%r932, %r932, %r572;
	ld.global.u32 	%r573, [%rd6+36];
	xor.b32  	%r931, %r931, %r573;
$L__BB1_10:
	and.b32  	%r575, %r558, 4;
	setp.eq.s32 	%p7, %r575, 0;
	@%p7 bra 	$L__BB1_12;
	ld.global.u32 	%r576, [%rd6+40];
	xor.b32  	%r935, %r935, %r576;
	ld.global.u32 	%r577, [%rd6+44];
	xor.b32  	%r934, %r934, %r577;
	ld.global.u32 	%r578, [%rd6+48];
	xor.b32  	%r933, %r933, %r578;
	ld.global.u32 	%r579, [%rd6+52];
	xor.b32  	%r932, %r932, %r579;
	ld.global.u32 	%r580, [%rd6+56];
	xor.b32  	%r931, %r931, %r580;
$L__BB1_12:
	and.b32  	%r582, %r558, 8;
	setp.eq.s32 	%p8, %r582, 0;
	@%p8 bra 	$L__BB1_14;
	ld.global.u32 	%r583, [%rd6+60];
	xor.b32  	%r935, %r935, %r583;
	ld.global.u32 	%r584, [%rd6+64];
	xor.b32  	%r934, %r934, %r584;
	ld.global.u32 	%r585, [%rd6+68];
	xor.b32  	%r933, %r933, %r585;
	ld.global.u32 	%r586, [%rd6+72];
	xor.b32  	%r932, %r932, %r586;
	ld.global.u32 	%r587, [%rd6+76];
	xor.b32  	%r931, %r931, %r587;
$L__BB1_14:
	and.b32  	%r589, %r558, 16;
	setp.eq.s32 	%p9, %r589, 0;
	@%p9 bra 	$L__BB1_16;
	ld.global.u32 	%r590, [%rd6+80];
	xor.b32  	%r935, %r935, %r590;
	ld.global.u32 	%r591, [%rd6+84];
	xor.b32  	%r934, %r934, %r591;
	ld.global.u32 	%r592, [%rd6+88];
	xor.b32  	%r933, %r933, %r592;
	ld.global.u32 	%r593, [%rd6+92];
	xor.b32  	%r932, %r932, %r593;
	ld.global.u32 	%r594, [%rd6+96];
	xor.b32  	%r931, %r931, %r594;
$L__BB1_16:
	and.b32  	%r596, %r558, 32;
	setp.eq.s32 	%p10, %r596, 0;
	@%p10 bra 	$L__BB1_18;
	ld.global.u32 	%r597, [%rd6+100];
	xor.b32  	%r935, %r935, %r597;
	ld.global.u32 	%r598, [%rd6+104];
	xor.b32  	%r934, %r934, %r598;
	ld.global.u32 	%r599, [%rd6+108];
	xor.b32  	%r933, %r933, %r599;
	ld.global.u32 	%r600, [%rd6+112];
	xor.b32  	%r932, %r932, %r600;
	ld.global.u32 	%r601, [%rd6+116];
	xor.b32  	%r931, %r931, %r601;
$L__BB1_18:
	and.b32  	%r603, %r558, 64;
	setp.eq.s32 	%p11, %r603, 0;
	@%p11 bra 	$L__BB1_20;
	ld.global.u32 	%r604, [%rd6+120];
	xor.b32  	%r935, %r935, %r604;
	ld.global.u32 	%r605, [%rd6+124];
	xor.b32  	%r934, %r934, %r605;
	ld.global.u32 	%r606, [%rd6+128];
	xor.b32  	%r933, %r933, %r606;
	ld.global.u32 	%r607, [%rd6+132];
	xor.b32  	%r932, %r932, %r607;
	ld.global.u32 	%r608, [%rd6+136];
	xor.b32  	%r931, %r931, %r608;
$L__BB1_20:
	and.b32  	%r610, %r558, 128;
	setp.eq.s32 	%p12, %r610, 0;
	@%p12 bra 	$L__BB1_22;
	ld.global.u32 	%r611, [%rd6+140];
	xor.b32  	%r935, %r935, %r611;
	ld.global.u32 	%r612, [%rd6+144];
	xor.b32  	%r934, %r934, %r612;
	ld.global.u32 	%r613, [%rd6+148];
	xor.b32  	%r933, %r933, %r613;
	ld.global.u32 	%r614, [%rd6+152];
	xor.b32  	%r932, %r932, %r614;
	ld.global.u32 	%r615, [%rd6+156];
	xor.b32  	%r931, %r931, %r615;
$L__BB1_22:
	and.b32  	%r617, %r558, 256;
	setp.eq.s32 	%p13, %r617, 0;
	@%p13 bra 	$L__BB1_24;
	ld.global.u32 	%r618, [%rd6+160];
	xor.b32  	%r935, %r935, %r618;
	ld.global.u32 	%r619, [%rd6+164];
	xor.b32  	%r934, %r934, %r619;
	ld.global.u32 	%r620, [%rd6+168];
	xor.b32  	%r933, %r933, %r620;
	ld.global.u32 	%r621, [%rd6+172];
	xor.b32  	%r932, %r932, %r621;
	ld.global.u32 	%r622, [%rd6+176];
	xor.b32  	%r931, %r931, %r622;
$L__BB1_24:
	and.b32  	%r624, %r558, 512;
	setp.eq.s32 	%p14, %r624, 0;
	@%p14 bra 	$L__BB1_26;
	ld.global.u32 	%r625, [%rd6+180];
	xor.b32  	%r935, %r935, %r625;
	ld.global.u32 	%r626, [%rd6+184];
	xor.b32  	%r934, %r934, %r626;
	ld.global.u32 	%r627, [%rd6+188];
	xor.b32  	%r933, %r933, %r627;
	ld.global.u32 	%r628, [%rd6+192];
	xor.b32  	%r932, %r932, %r628;
	ld.global.u32 	%r629, [%rd6+196];
	xor.b32  	%r931, %r931, %r629;
$L__BB1_26:
	and.b32  	%r631, %r558, 1024;
	setp.eq.s32 	%p15, %r631, 0;
	@%p15 bra 	$L__BB1_28;
	ld.global.u32 	%r632, [%rd6+200];
	xor.b32  	%r935, %r935, %r632;
	ld.global.u32 	%r633, [%rd6+204];
	xor.b32  	%r934, %r934, %r633;
	ld.global.u32 	%r634, [%rd6+208];
	xor.b32  	%r933, %r933, %r634;
	ld.global.u32 	%r635, [%rd6+212];
	xor.b32  	%r932, %r932, %r635;
	ld.global.u32 	%r636, [%rd6+216];
	xor.b32  	%r931, %r931, %r636;
$L__BB1_28:
	and.b32  	%r638, %r558, 2048;
	setp.eq.s32 	%p16, %r638, 0;
	@%p16 bra 	$L__BB1_30;
	ld.global.u32 	%r639, [%rd6+220];
	xor.b32  	%r935, %r935, %r639;
	ld.global.u32 	%r640, [%rd6+224];
	xor.b32  	%r934, %r934, %r640;
	ld.global.u32 	%r641, [%rd6+228];
	xor.b32  	%r933, %r933, %r641;
	ld.global.u32 	%r642, [%rd6+232];
	xor.b32  	%r932, %r932, %r642;
	ld.global.u32 	%r643, [%rd6+236];
	xor.b32  	%r931, %r931, %r643;
$L__BB1_30:
	and.b32  	%r645, %r558, 4096;
	setp.eq.s32 	%p17, %r645, 0;
	@%p17 bra 	$L__BB1_32;
	ld.global.u32 	%r646, [%rd6+240];
	xor.b32  	%r935, %r935, %r646;
	ld.global.u32 	%r647, [%rd6+244];
	xor.b32  	%r934, %r934, %r647;
	ld.global.u32 	%r648, [%rd6+248];
	xor.b32  	%r933, %r933, %r648;
	ld.global.u32 	%r649, [%rd6+252];
	xor.b32  	%r932, %r932, %r649;
	ld.global.u32 	%r650, [%rd6+256];
	xor.b32  	%r931, %r931, %r650;
$L__BB1_32:
	and.b32  	%r652, %r558, 8192;
	setp.eq.s32 	%p18, %r652, 0;
	@%p18 bra 	$L__BB1_34;
	ld.global.u32 	%r653, [%rd6+260];
	xor.b32  	%r935, %r935, %r653;
	ld.global.u32 	%r654, [%rd6+264];
	xor.b32  	%r934, %r934, %r654;
	ld.global.u32 	%r655, [%rd6+268];
	xor.b32  	%r933, %r933, %r655;
	ld.global.u32 	%r656, [%rd6+272];
	xor.b32  	%r932, %r932, %r656;
	ld.global.u32 	%r657, [%rd6+276];
	xor.b32  	%r931, %r931, %r657;
$L__BB1_34:
	and.b32  	%r659, %r558, 16384;
	setp.eq.s32 	%p19, %r659, 0;
	@%p19 bra 	$L__BB1_36;
	ld.global.u32 	%r660, [%rd6+280];
	xor.b32  	%r935, %r935, %r660;
	ld.global.u32 	%r661, [%rd6+284];
	xor.b32  	%r934, %r934, %r661;
	ld.global.u32 	%r662, [%rd6+288];
	xor.b32  	%r933, %r933, %r662;
	ld.global.u32 	%r663, [%rd6+292];
	xor.b32  	%r932, %r932, %r663;
	ld.global.u32 	%r664, [%rd6+296];
	xor.b32  	%r931, %r931, %r664;
$L__BB1_36:
	and.b32  	%r666, %r558, 32768;
	setp.eq.s32 	%p20, %r666, 0;
	@%p20 bra 	$L__BB1_38;
	ld.global.u32 	%r667, [%rd6+300];
	xor.b32  	%r935, %r935, %r667;
	ld.global.u32 	%r668, [%rd6+304];
	xor.b32  	%r934, %r934, %r668;
	ld.global.u32 	%r669, [%rd6+308];
	xor.b32  	%r933, %r933, %r669;
	ld.global.u32 	%r670, [%rd6+312];
	xor.b32  	%r932, %r932, %r670;
	ld.global.u32 	%r671, [%rd6+316];
	xor.b32  	%r931, %r931, %r671;
$L__BB1_38:
	add.s32 	%r930, %r930, 16;
	setp.ne.s32 	%p21, %r930, 32;
	@%p21 bra 	$L__BB1_6;
	mad.lo.s32 	%r672, %r924, -31, %r15;
	add.s32 	%r924, %r672, 1;
	setp.ne.s32 	%p22, %r924, 5;
	@%p22 bra 	$L__BB1_5;
	st.local.u32 	[%rd1+4], %r935;
	st.local.v2.u32 	[%rd1+8], {%r934, %r933};
	st.local.v2.u32 	[%rd1+16], {%r932, %r931};
	setp.eq.s64 	%p23, %rd4, 1;
	@%p23 bra 	$L__BB1_115;
	mov.b32 	%r931, 0;
	mov.u32 	%r1024, %r931;
	mov.u32 	%r1025, %r931;
	mov.u32 	%r1026, %r931;
	mov.u32 	%r935, %r931;
	mov.u32 	%r1016, %r931;
$L__BB1_42:
	mul.wide.u32 	%rd18, %r1016, 4;
	add.s64 	%rd19, %rd1, %rd18;
	ld.local.u32 	%r190, [%rd19+4];
	shl.b32 	%r191, %r1016, 5;
	mov.b32 	%r1022, 0;
$L__BB1_43:
	.pragma "nounroll";
	shr.u32 	%r675, %r190, %r1022;
	and.b32  	%r676, %r675, 1;
	setp.eq.b32 	%p24, %r676, 1;
	not.pred 	%p25, %p24;
	add.s32 	%r677, %r191, %r1022;
	mul.lo.s32 	%r678, %r677, 5;
	mul.wide.u32 	%rd20, %r678, 4;
	add.s64 	%rd7, %rd5, %rd20;
	@%p25 bra 	$L__BB1_45;
	ld.global.u32 	%r679, [%rd7];
	xor.b32  	%r935, %r935, %r679;
	ld.global.u32 	%r680, [%rd7+4];
	xor.b32  	%r1026, %r1026, %r680;
	ld.global.u32 	%r681, [%rd7+8];
	xor.b32  	%r1025, %r1025, %r681;
	ld.global.u32 	%r682, [%rd7+12];
	xor.b32  	%r1024, %r1024, %r682;
	ld.global.u32 	%r683, [%rd7+16];
	xor.b32  	%r931, %r931, %r683;
$L__BB1_45:
	and.b32  	%r685, %r675, 2;
	setp.eq.s32 	%p26, %r685, 0;
	@%p26 bra 	$L__BB1_47;
	ld.global.u32 	%r686, [%rd7+20];
	xor.b32  	%r935, %r935, %r686;
	ld.global.u32 	%r687, [%rd7+24];
	xor.b32  	%r1026, %r1026, %r687;
	ld.global.u32 	%r688, [%rd7+28];
	xor.b32  	%r1025, %r1025, %r688;
	ld.global.u32 	%r689, [%rd7+32];
	xor.b32  	%r1024, %r1024, %r689;
	ld.global.u32 	%r690, [%rd7+36];
	xor.b32  	%r931, %r931, %r690;
$L__BB1_47:
	and.b32  	%r692, %r675, 4;
	setp.eq.s32 	%p27, %r692, 0;
	@%p27 bra 	$L__BB1_49;
	ld.global.u32 	%r693, [%rd7+40];
	xor.b32  	%r935, %r935, %r693;
	ld.global.u32 	%r694, [%rd7+44];
	xor.b32  	%r1026, %r1026, %r694;
	ld.global.u32 	%r695, [%rd7+48];
	xor.b32  	%r1025, %r1025, %r695;
	ld.global.u32 	%r696, [%rd7+52];
	xor.b32  	%r1024, %r1024, %r696;
	ld.global.u32 	%r697, [%rd7+56];
	xor.b32  	%r931, %r931, %r697;
$L__BB1_49:
	and.b32  	%r699, %r675, 8;
	setp.eq.s32 	%p28, %r699, 0;
	@%p28 bra 	$L__BB1_51;
	ld.global.u32 	%r700, [%rd7+60];
	xor.b32  	%r935, %r935, %r700;
	ld.global.u32 	%r701, [%rd7+64];
	xor.b32  	%r1026, %r1026, %r701;
	ld.global.u32 	%r702, [%rd7+68];
	xor.b32  	%r1025, %r1025, %r702;
	ld.global.u32 	%r703, [%rd7+72];
	xor.b32  	%r1024, %r1024, %r703;
	ld.global.u32 	%r704, [%rd7+76];
	xor.b32  	%r931, %r931, %r704;
$L__BB1_51:
	and.b32  	%r706, %r675, 16;
	setp.eq.s32 	%p29, %r706, 0;
	@%p29 bra 	$L__BB1_53;
	ld.global.u32 	%r707, [%rd7+80];
	xor.b32  	%r935, %r935, %r707;
	ld.global.u32 	%r708, [%rd7+84];
	xor.b32  	%r1026, %r1026, %r708;
	ld.global.u32 	%r709, [%rd7+88];
	xor.b32  	%r1025, %r1025, %r709;
	ld.global.u32 	%r710, [%rd7+92];
	xor.b32  	%r1024, %r1024, %r710;
	ld.global.u32 	%r711, [%rd7+96];
	xor.b32  	%r931, %r931, %r711;
$L__BB1_53:
	and.b32  	%r713, %r675, 32;
	setp.eq.s32 	%p30, %r713, 0;
	@%p30 bra 	$L__BB1_55;
	ld.global.u32 	%r714, [%rd7+100];
	xor.b32  	%r935, %r935, %r714;
	ld.global.u32 	%r715, [%rd7+104];
	xor.b32  	%r1026, %r1026, %r715;
	ld.global.u32 	%r716, [%rd7+108];
	xor.b32  	%r1025, %r1025, %r716;
	ld.global.u32 	%r717, [%rd7+112];
	xor.b32  	%r1024, %r1024, %r717;
	ld.global.u32 	%r718, [%rd7+116];
	xor.b32  	%r931, %r931, %r718;
$L__BB1_55:
	and.b32  	%r720, %r675, 64;
	setp.eq.s32 	%p31, %r720, 0;
	@%p31 bra 	$L__BB1_57;
	ld.global.u32 	%r721, [%rd7+120];
	xor.b32  	%r935, %r935, %r721;
	ld.global.u32 	%r722, [%rd7+124];
	xor.b32  	%r1026, %r1026, %r722;
	ld.global.u32 	%r723, [%rd7+128];
	xor.b32  	%r1025, %r1025, %r723;
	ld.global.u32 	%r724, [%rd7+132];
	xor.b32  	%r1024, %r1024, %r724;
	ld.global.u32 	%r725, [%rd7+136];
	xor.b32  	%r931, %r931, %r725;
$L__BB1_57:
	and.b32  	%r727, %r675, 128;
	setp.eq.s32 	%p32, %r727, 0;
	@%p32 bra 	$L__BB1_59;
	ld.global.u32 	%r728, [%rd7+140];
	xor.b32  	%r935, %r935, %r728;
	ld.global.u32 	%r729, [%rd7+144];
	xor.b32  	%r1026, %r1026, %r729;
	ld.global.u32 	%r730, [%rd7+148];
	xor.b32  	%r1025, %r1025, %r730;
	ld.global.u32 	%r731, [%rd7+152];
	xor.b32  	%r1024, %r1024, %r731;
	ld.global.u32 	%r732, [%rd7+156];
	xor.b32  	%r931, %r931, %r732;
$L__BB1_59:
	and.b32  	%r734, %r675, 256;
	setp.eq.s32 	%p33, %r734, 0;
	@%p33 bra 	$L__BB1_61;
	ld.global.u32 	%r735, [%rd7+160];
	xor.b32  	%r935, %r935, %r735;
	ld.global.u32 	%r736, [%rd7+164];
	xor.b32  	%r1026, %r1026, %r736;
	ld.global.u32 	%r737, [%rd7+168];
	xor.b32  	%r1025, %r1025, %r737;
	ld.global.u32 	%r738, [%rd7+172];
	xor.b32  	%r1024, %r1024, %r738;
	ld.global.u32 	%r739, [%rd7+176];
	xor.b32  	%r931, %r931, %r739;
$L__BB1_61:
	and.b32  	%r741, %r675, 512;
	setp.eq.s32 	%p34, %r741, 0;
	@%p34 bra 	$L__BB1_63;
	ld.global.u32 	%r742, [%rd7+180];
	xor.b32  	%r935, %r935, %r742;
	ld.global.u32 	%r743, [%rd7+184];
	xor.b32  	%r1026, %r1026, %r743;
	ld.global.u32 	%r744, [%rd7+188];
	xor.b32  	%r1025, %r1025, %r744;
	ld.global.u32 	%r745, [%rd7+192];
	xor.b32  	%r1024, %r1024, %r745;
	ld.global.u32 	%r746, [%rd7+196];
	xor.b32  	%r931, %r931, %r746;
$L__BB1_63:
	and.b32  	%r748, %r675, 1024;
	setp.eq.s32 	%p35, %r748, 0;
	@%p35 bra 	$L__BB1_65;
	ld.global.u32 	%r749, [%rd7+200];
	xor.b32  	%r935, %r935, %r749;
	ld.global.u32 	%r750, [%rd7+204];
	xor.b32  	%r1026, %r1026, %r750;
	ld.global.u32 	%r751, [%rd7+208];
	xor.b32  	%r1025, %r1025, %r751;
	ld.global.u32 	%r752, [%rd7+212];
	xor.b32  	%r1024, %r1024, %r752;
	ld.global.u32 	%r753, [%rd7+216];
	xor.b32  	%r931, %r931, %r753;
$L__BB1_65:
	and.b32  	%r755, %r675, 2048;
	setp.eq.s32 	%p36, %r755, 0;
	@%p36 bra 	$L__BB1_67;
	ld.global.u32 	%r756, [%rd7+220];
	xor.b32  	%r935, %r935, %r756;
	ld.global.u32 	%r757, [%rd7+224];
	xor.b32  	%r1026, %r1026, %r757;
	ld.global.u32 	%r758, [%rd7+228];
	xor.b32  	%r1025, %r1025, %r758;
	ld.global.u32 	%r759, [%rd7+232];
	xor.b32  	%r1024, %r1024, %r759;
	ld.global.u32 	%r760, [%rd7+236];
	xor.b32  	%r931, %r931, %r760;
$L__BB1_67:
	and.b32  	%r762, %r675, 4096;
	setp.eq.s32 	%p37, %r762, 0;
	@%p37 bra 	$L__BB1_69;
	ld.global.u32 	%r763, [%rd7+240];
	xor.b32  	%r935, %r935, %r763;
	ld.global.u32 	%r764, [%rd7+244];
	xor.b32  	%r1026, %r1026, %r764;
	ld.global.u32 	%r765, [%rd7+248];
	xor.b32  	%r1025, %r1025, %r765;
	ld.global.u32 	%r766, [%rd7+252];
	xor.b32  	%r1024, %r1024, %r766;
	ld.global.u32 	%r767, [%rd7+256];
	xor.b32  	%r931, %r931, %r767;
$L__BB1_69:
	and.b32  	%r769, %r675, 8192;
	setp.eq.s32 	%p38, %r769, 0;
	@%p38 bra 	$L__BB1_71;
	ld.global.u32 	%r770, [%rd7+260];
	xor.b32  	%r935, %r935, %r770;
	ld.global.u32 	%r771, [%rd7+264];
	xor.b32  	%r1026, %r1026, %r771;
	ld.global.u32 	%r772, [%rd7+268];
	xor.b32  	%r1025, %r1025, %r772;
	ld.global.u32 	%r773, [%rd7+272];
	xor.b32  	%r1024, %r1024, %r773;
	ld.global.u32 	%r774, [%rd7+276];
	xor.b32  	%r931, %r931, %r774;
$L__BB1_71:
	and.b32  	%r776, %r675, 16384;
	setp.eq.s32 	%p39, %r776, 0;
	@%p39 bra 	$L__BB1_73;
	ld.global.u32 	%r777, [%rd7+280];
	xor.b32  	%r935, %r935, %r777;
	ld.global.u32 	%r778, [%rd7+284];
	xor.b32  	%r1026, %r1026, %r778;
	ld.global.u32 	%r779, [%rd7+288];
	xor.b32  	%r1025, %r1025, %r779;
	ld.global.u32 	%r780, [%rd7+292];
	xor.b32  	%r1024, %r1024, %r780;
	ld.global.u32 	%r781, [%rd7+296];
	xor.b32  	%r931, %r931, %r781;
$L__BB1_73:
	and.b32  	%r783, %r675, 32768;
	setp.eq.s32 	%p40, %r783, 0;
	@%p40 bra 	$L__BB1_75;
	ld.global.u32 	%r784, [%rd7+300];
	xor.b32  	%r935, %r935, %r784;
	ld.global.u32 	%r785, [%rd7+304];
	xor.b32  	%r1026, %r1026, %r785;
	ld.global.u32 	%r786, [%rd7+308];
	xor.b32  	%r1025, %r1025, %r786;
	ld.global.u32 	%r787, [%rd7+312];
	xor.b32  	%r1024, %r1024, %r787;
	ld.global.u32 	%r788, [%rd7+316];
	xor.b32  	%r931, %r931, %r788;
$L__BB1_75:
	add.s32 	%r1022, %r1022, 16;
	setp.ne.s32 	%p41, %r1022, 32;
	@%p41 bra 	$L__BB1_43;
	mad.lo.s32 	%r789, %r1016, -31, %r191;
	add.s32 	%r1016, %r789, 1;
	setp.ne.s32 	%p42, %r1016, 5;
	@%p42 bra 	$L__BB1_42;
	st.local.u32 	[%rd1+4], %r935;
	st.local.v2.u32 	[%rd1+8], {%r1026, %r1025};
	st.local.v2.u32 	[%rd1+16], {%r1024, %r931};
	setp.ne.s64 	%p43, %rd4, 3;
	@%p43 bra 	$L__BB1_115;
	mov.b32 	%r931, 0;
	mov.u32 	%r1116, %r931;
	mov.u32 	%r1117, %r931;
	mov.u32 	%r1118, %r931;
	mov.u32 	%r935, %r931;
	mov.u32 	%r1108, %r931;
$L__BB1_79:
	mul.wide.u32 	%rd21, %r1108, 4;
	add.s64 	%rd22, %rd1, %rd21;
	ld.local.u32 	%r366, [%rd22+4];
	shl.b32 	%r367, %r1108, 5;
	mov.b32 	%r1114, 0;
$L__BB1_80:
	.pragma "nounroll";
	shr.u32 	%r792, %r366, %r1114;
	and.b32  	%r793, %r792, 1;
	setp.eq.b32 	%p44, %r793, 1;
	not.pred 	%p45, %p44;
	add.s32 	%r794, %r367, %r1114;
	mul.lo.s32 	%r795, %r794, 5;
	mul.wide.u32 	%rd23, %r795, 4;
	add.s64 	%rd8, %rd5, %rd23;
	@%p45 bra 	$L__BB1_82;
	ld.global.u32 	%r796, [%rd8];
	xor.b32  	%r935, %r935, %r796;
	ld.global.u32 	%r797, [%rd8+4];
	xor.b32  	%r1118, %r1118, %r797;
	ld.global.u32 	%r798, [%rd8+8];
	xor.b32  	%r1117, %r1117, %r798;
	ld.global.u32 	%r799, [%rd8+12];
	xor.b32  	%r1116, %r1116, %r799;
	ld.global.u32 	%r800, [%rd8+16];
	xor.b32  	%r931, %r931, %r800;
$L__BB1_82:
	and.b32  	%r802, %r792, 2;
	setp.eq.s32 	%p46, %r802, 0;
	@%p46 bra 	$L__BB1_84;
	ld.global.u32 	%r803, [%rd8+20];
	xor.b32  	%r935, %r935, %r803;
	ld.global.u32 	%r804, [%rd8+24];
	xor.b32  	%r1118, %r1118, %r804;
	ld.global.u32 	%r805, [%rd8+28];
	xor.b32  	%r1117, %r1117, %r805;
	ld.global.u32 	%r806, [%rd8+32];
	xor.b32  	%r1116, %r1116, %r806;
	ld.global.u32 	%r807, [%rd8+36];
	xor.b32  	%r931, %r931, %r807;
$L__BB1_84:
	and.b32  	%r809, %r792, 4;
	setp.eq.s32 	%p47, %r809, 0;
	@%p47 bra 	$L__BB1_86;
	ld.global.u32 	%r810, [%rd8+40];
	xor.b32  	%r935, %r935, %r810;
	ld.global.u32 	%r811, [%rd8+44];
	xor.b32  	%r1118, %r1118, %r811;
	ld.global.u32 	%r812, [%rd8+48];
	xor.b32  	%r1117, %r1117, %r812;
	ld.global.u32 	%r813, [%rd8+52];
	xor.b32  	%r1116, %r1116, %r813;
	ld.global.u32 	%r814, [%rd8+56];
	xor.b32  	%r931, %r931, %r814;
$L__BB1_86:
	and.b32  	%r816, %r792, 8;
	setp.eq.s32 	%p48, %r816, 0;
	@%p48 bra 	$L__BB1_88;
	ld.global.u32 	%r817, [%rd8+60];
	xor.b32  	%r935, %r935, %r817;
	ld.global.u32 	%r818, [%rd8+64];
	xor.b32  	%r1118, %r1118, %r818;
	ld.global.u32 	%r819, [%rd8+68];
	xor.b32  	%r1117, %r1117, %r819;
	ld.global.u32 	%r820, [%rd8+72];
	xor.b32  	%r1116, %r1116, %r820;
	ld.global.u32 	%r821, [%rd8+76];
	xor.b32  	%r931, %r931, %r821;
$L__BB1_88:
	and.b32  	%r823, %r792, 16;
	setp.eq.s32 	%p49, %r823, 0;
	@%p49 bra 	$L__BB1_90;
	ld.global.u32 	%r824, [%rd8+80];
	xor.b32  	%r935, %r935, %r824;
	ld.global.u32 	%r825, [%rd8+84];
	xor.b32  	%r1118, %r1118, %r825;
	ld.global.u32 	%r826, [%rd8+88];
	xor.b32  	%r1117, %r1117, %r826;
	ld.global.u32 	%r827, [%rd8+92];
	xor.b32  	%r1116, %r1116, %r827;
	ld.global.u32 	%r828, [%rd8+96];
	xor.b32  	%r931, %r931, %r828;
$L__BB1_90:
	and.b32  	%r830, %r792, 32;
	setp.eq.s32 	%p50, %r830, 0;
	@%p50 bra 	$L__BB1_92;
	ld.global.u32 	%r831, [%rd8+100];
	xor.b32  	%r935, %r935, %r831;
	ld.global.u32 	%r832, [%rd8+104];
	xor.b32  	%r1118, %r1118, %r832;
	ld.global.u32 	%r833, [%rd8+108];
	xor.b32  	%r1117, %r1117, %r833;
	ld.global.u32 	%r834, [%rd8+112];
	xor.b32  	%r1116, %r1116, %r834;
	ld.global.u32 	%r835, [%rd8+116];
	xor.b32  	%r931, %r931, %r835;
$L__BB1_92:
	and.b32  	%r837, %r792, 64;
	setp.eq.s32 	%p51, %r837, 0;
	@%p51 bra 	$L__BB1_94;
	ld.global.u32 	%r838, [%rd8+120];
	xor.b32  	%r935, %r935, %r838;
	ld.global.u32 	%r839, [%rd8+124];
	xor.b32  	%r1118, %r1118, %r839;
	ld.global.u32 	%r840, [%rd8+128];
	xor.b32  	%r1117, %r1117, %r840;
	ld.global.u32 	%r841, [%rd8+132];
	xor.b32  	%r1116, %r1116, %r841;
	ld.global.u32 	%r842, [%rd8+136];
	xor.b32  	%r931, %r931, %r842;
$L__BB1_94:
	and.b32  	%r844, %r792, 128;
	setp.eq.s32 	%p52, %r844, 0;
	@%p52 bra 	$L__BB1_96;
	ld.global.u32 	%r845, [%rd8+140];
	xor.b32  	%r935, %r935, %r845;
	ld.global.u32 	%r846, [%rd8+144];
	xor.b32  	%r1118, %r1118, %r846;
	ld.global.u32 	%r847, [%rd8+148];
	xor.b32  	%r1117, %r1117, %r847;
	ld.global.u32 	%r848, [%rd8+152];
	xor.b32  	%r1116, %r1116, %r848;
	ld.global.u32 	%r849, [%rd8+156];
	xor.b32  	%r931, %r931, %r849;
$L__BB1_96:
	and.b32  	%r851, %r792, 256;
	setp.eq.s32 	%p53, %r851, 0;
	@%p53 bra 	$L__BB1_98;
	ld.global.u32 	%r852, [%rd8+160];
	xor.b32  	%r935, %r935, %r852;
	ld.global.u32 	%r853, [%rd8+164];
	xor.b32  	%r1118, %r1118, %r853;
	ld.global.u32 	%r854, [%rd8+168];
	xor.b32  	%r1117, %r1117, %r854;
	ld.global.u32 	%r855, [%rd8+172];
	xor.b32  	%r1116, %r1116, %r855;
	ld.global.u32 	%r856, [%rd8+176];
	xor.b32  	%r931, %r931, %r856;
$L__BB1_98:
	and.b32  	%r858, %r792, 512;
	setp.eq.s32 	%p54, %r858, 0;
	@%p54 bra 	$L__BB1_100;
	ld.global.u32 	%r859, [%rd8+180];
	xor.b32  	%r935, %r935, %r859;
	ld.global.u32 	%r860, [%rd8+184];
	xor.b32  	%r1118, %r1118, %r860;
	ld.global.u32 	%r861, [%rd8+188];
	xor.b32  	%r1117, %r1117, %r861;
	ld.global.u32 	%r862, [%rd8+192];
	xor.b32  	%r1116, %r1116, %r862;
	ld.global.u32 	%r863, [%rd8+196];
	xor.b32  	%r931, %r931, %r863;
$L__BB1_100:
	and.b32  	%r865, %r792, 1024;
	setp.eq.s32 	%p55, %r865, 0;
	@%p55 bra 	$L__BB1_102;
	ld.global.u32 	%r866, [%rd8+200];
	xor.b32  	%r935, %r935, %r866;
	ld.global.u32 	%r867, [%rd8+204];
	xor.b32  	%r1118, %r1118, %r867;
	ld.global.u32 	%r868, [%rd8+208];
	xor.b32  	%r1117, %r1117, %r868;
	ld.global.u32 	%r869, [%rd8+212];
	xor.b32  	%r1116, %r1116, %r869;
	ld.global.u32 	%r870, [%rd8+216];
	xor.b32  	%r931, %r931, %r870;
$L__BB1_102:
	and.b32  	%r872, %r792, 2048;
	setp.eq.s32 	%p56, %r872, 0;
	@%p56 bra 	$L__BB1_104;
	ld.global.u32 	%r873, [%rd8+220];
	xor.b32  	%r935, %r935, %r873;
	ld.global.u32 	%r874, [%rd8+224];
	xor.b32  	%r1118, %r1118, %r874;
	ld.global.u32 	%r875, [%rd8+228];
	xor.b32  	%r1117, %r1117, %r875;
	ld.global.u32 	%r876, [%rd8+232];
	xor.b32  	%r1116, %r1116, %r876;
	ld.global.u32 	%r877, [%rd8+236];
	xor.b32  	%r931, %r931, %r877;
$L__BB1_104:
	and.b32  	%r879, %r792, 4096;
	setp.eq.s32 	%p57, %r879, 0;
	@%p57 bra 	$L__BB1_106;
	ld.global.u32 	%r880, [%rd8+240];
	xor.b32  	%r935, %r935, %r880;
	ld.global.u32 	%r881, [%rd8+244];
	xor.b32  	%r1118, %r1118, %r881;
	ld.global.u32 	%r882, [%rd8+248];
	xor.b32  	%r1117, %r1117, %r882;
	ld.global.u32 	%r883, [%rd8+252];
	xor.b32  	%r1116, %r1116, %r883;
	ld.global.u32 	%r884, [%rd8+256];
	xor.b32  	%r931, %r931, %r884;
$L__BB1_106:
	and.b32  	%r886, %r792, 8192;
	setp.eq.s32 	%p58, %r886, 0;
	@%p58 bra 	$L__BB1_108;
	ld.global.u32 	%r887, [%rd8+260];
	xor.b32  	%r935, %r935, %r887;
	ld.global.u32 	%r888, [%rd8+264];
	xor.b32  	%r1118, %r1118, %r888;
	ld.global.u32 	%r889, [%rd8+268];
	xor.b32  	%r1117, %r1117, %r889;
	ld.global.u32 	%r890, [%rd8+272];
	xor.b32  	%r1116, %r1116, %r890;
	ld.global.u32 	%r891, [%rd8+276];
	xor.b32  	%r931, %r931, %r891;
$L__BB1_108:
	and.b32  	%r893, %r792, 16384;
	setp.eq.s32 	%p59, %r893, 0;
	@%p59 bra 	$L__BB1_110;
	ld.global.u32 	%r894, [%rd8+280];
	xor.b32  	%r935, %r935, %r894;
	ld.global.u32 	%r895, [%rd8+284];
	xor.b32  	%r1118, %r1118, %r895;
	ld.global.u32 	%r896, [%rd8+288];
	xor.b32  	%r1117, %r1117, %r896;
	ld.global.u32 	%r897, [%rd8+292];
	xor.b32  	%r1116, %r1116, %r897;
	ld.global.u32 	%r898, [%rd8+296];
	xor.b32  	%r931, %r931, %r898;
$L__BB1_110:
	and.b32  	%r900, %r792, 32768;
	setp.eq.s32 	%p60, %r900, 0;
	@%p60 bra 	$L__BB1_112;
	ld.global.u32 	%r901, [%rd8+300];
	xor.b32  	%r935, %r935, %r901;
	ld.global.u32 	%r902, [%rd8+304];
	xor.b32  	%r1118, %r1118, %r902;
	ld.global.u32 	%r903, [%rd8+308];
	xor.b32  	%r1117, %r1117, %r903;
	ld.global.u32 	%r904, [%rd8+312];
	xor.b32  	%r1116, %r1116, %r904;
	ld.global.u32 	%r905, [%rd8+316];
	xor.b32  	%r931, %r931, %r905;
$L__BB1_112:
	add.s32 	%r1114, %r1114, 16;
	setp.ne.s32 	%p61, %r1114, 32;
	@%p61 bra 	$L__BB1_80;
	mad.lo.s32 	%r906, %r1108, -31, %r367;
	add.s32 	%r1108, %r906, 1;
	setp.ne.s32 	%p62, %r1108, 5;
	@%p62 bra 	$L__BB1_79;
	st.local.u32 	[%rd1+4], %r935;
	st.local.v2.u32 	[%rd1+8], {%r1118, %r1117};
	st.local.v2.u32 	[%rd1+16], {%r1116, %r931};
$L__BB1_115:
	shr.u64 	%rd27, %rd3, 2;
	add.s32 	%r918, %r918, 1;
	setp.gt.u64 	%p63, %rd3, 3;
	@%p63 bra 	$L__BB1_3;
$L__BB1_116:
	shr.u32 	%r907, %r935, 2;
	xor.b32  	%r908, %r907, %r935;
	shl.b32 	%r909, %r931, 4;
	shl.b32 	%r910, %r908, 1;
	xor.b32  	%r911, %r910, %r909;
	xor.b32  	%r912, %r911, %r908;
	xor.b32  	%r913, %r912, %r931;
	add.s32 	%r914, %r2, %r913;
	add.s32 	%r915, %r914, 362437;
	cvt.rn.f32.u32 	%f1, %r915;
	fma.rn.f32 	%f2, %f1, 0f2F800000, 0f2F000000;
	fma.rn.f32 	%f3, %f2, 0f40000000, 0fBF800000;
	cvta.to.global.u64 	%rd24, %rd10;
	shl.b64 	%rd25, %rd2, 2;
	add.s64 	%rd26, %rd24, %rd25;
	st.global.f32 	[%rd26], %f3;
$L__BB1_117:
	ret;

}
	// .globl	_Z6updatePfS_S_iif
.visible .entry _Z6updatePfS_S_iif(
	.param .u64 .ptr .align 1 _Z6updatePfS_S_iif_param_0,
	.param .u64 .ptr .align 1 _Z6updatePfS_S_iif_param_1,
	.param .u64 .ptr .align 1 _Z6updatePfS_S_iif_param_2,
	.param .u32 _Z6updatePfS_S_iif_param_3,
	.param .u32 _Z6updatePfS_S_iif_param_4,
	.param .f32 _Z6updatePfS_S_iif_param_5
)
{
	.reg .pred 	%p<2>;
	.reg .b32 	%r<7>;
	.reg .b32 	%f<12>;
	.reg .b64 	%rd<11>;
	.reg .b64 	%fd<9>;

	ld.param.u64 	%rd1, [_Z6updatePfS_S_iif_param_0];
	ld.param.u64 	%rd2, [_Z6updatePfS_S_iif_param_1];
	ld.param.u64 	%rd3, [_Z6updatePfS_S_iif_param_2];
	ld.param.u32 	%r3, [_Z6updatePfS_S_iif_param_3];
	ld.param.u32 	%r2, [_Z6updatePfS_S_iif_param_4];
	ld.param.f32 	%f1, [_Z6updatePfS_S_iif_param_5];
	mov.u32 	%r4, %ntid.x;
	mov.u32 	%r5, %ctaid.x;
	mov.u32 	%r6, %tid.x;
	mad.lo.s32 	%r1, %r4, %r5, %r6;
	setp.ge.s32 	%p1, %r1, %r3;
	@%p1 bra 	$L__BB2_2;
	cvta.to.global.u64 	%rd4, %rd1;
	cvta.to.global.u64 	%rd5, %rd3;
	cvta.to.global.u64 	%rd6, %rd2;
	cvt.rn.f64.s32 	%fd1, %r2;
	mul.f64 	%fd2, %fd1, 0d3F1A36E2EB1C432D;
	cvt.rn.f32.f64 	%f2, %fd2;
	add.f32 	%f3, %f2, 0fBF800000;
	mul.wide.s32 	%rd7, %r1, 4;
	add.s64 	%rd8, %rd4, %rd7;
	ld.global.f32 	%f4, [%rd8];
	add.s64 	%rd9, %rd5, %rd7;
	ld.global.f32 	%f5, [%rd9];
	mul.f32 	%f6, %f1, %f5;
	fma.rn.f32 	%f7, %f3, %f4, %f6;
	cvt.f64.f32 	%fd3, %f7;
	add.s64 	%rd10, %rd6, %rd7;
	ld.global.f32 	%f8, [%rd10];
	cvt.f64.f32 	%fd4, %f8;
	fma.rn.f64 	%fd5, %fd3, 0d3F847AE147AE147B, %fd4;
	cvt.rn.f32.f64 	%f9, %fd5;
	st.global.f32 	[%rd10], %f9;
	cvt.f64.f32 	%fd6, %f9;
	ld.global.f32 	%f10, [%rd8];
	cvt.f64.f32 	%fd7, %f10;
	fma.rn.f64 	%fd8, %fd6, 0d3F847AE147AE147B, %fd7;
	cvt.rn.f32.f64 	%f11, %fd8;
	st.global.f32 	[%rd8], %f11;
$L__BB2_2:
	ret;

}
	// .globl	_Z7confinePfS_i
.visible .entry _Z7confinePfS_i(
	.param .u64 .ptr .align 1 _Z7confinePfS_i_param_0,
	.param .u64 .ptr .align 1 _Z7confinePfS_i_param_1,
	.param .u32 _Z7confinePfS_i_param_2
)
{
	.reg .pred 	%p<4>;
	.reg .b32 	%r<10>;
	.reg .b32 	%f<2>;
	.reg .b64 	%rd<11>;

	ld.param.u64 	%rd3, [_Z7confinePfS_i_param_0];
	ld.param.u64 	%rd4, [_Z7confinePfS_i_param_1];
	ld.param.u32 	%r2, [_Z7confinePfS_i_param_2];
	cvta.to.global.u64 	%rd1, %rd4;
	mov.u32 	%r3, %ntid.x;
	mov.u32 	%r4, %ctaid.x;
	mov.u32 	%r5, %tid.x;
	mad.lo.s32 	%r1, %r3, %r4, %r5;
	setp.ge.s32 	%p1, %r1, %r2;
	@%p1 bra 	$L__BB3_5;
	cvta.to.global.u64 	%rd5, %rd3;
	mul.wide.s32 	%rd6, %r1, 4;
	add.s64 	%rd2, %rd5, %rd6;
	ld.global.f32 	%f1, [%rd2];
	setp.geu.f32 	%p2, %f1, 0fBF800000;
	@%p2 bra 	$L__BB3_3;
	mov.b32 	%r8, -1082130432;
	st.global.u32 	[%rd2], %r8;
	add.s64 	%rd10, %rd1, %rd6;
	mov.b32 	%r9, 0;
	st.global.u32 	[%rd10], %r9;
	bra.uni 	$L__BB3_5;
$L__BB3_3:
	setp.leu.f32 	%p3, %f1, 0f3F800000;
	@%p3 bra 	$L__BB3_5;
	mov.b32 	%r6, 1065353216;
	st.global.u32 	[%rd2], %r6;
	add.s64 	%rd8, %rd1, %rd6;
	mov.b32 	%r7, 0;
	st.global.u32 	[%rd8], %r7;
$L__BB3_5:
	ret;

}
	// .globl	_Z6heatUpPfS_i
.visible .entry _Z6heatUpPfS_i(
	.param .u64 .ptr .align 1 _Z6heatUpPfS_i_param_0,
	.param .u64 .ptr .align 1 _Z6heatUpPfS_i_param_1,
	.param .u32 _Z6heatUpPfS_i_param_2
)
{
	.reg .pred 	%p<2>;
	.reg .b32 	%r<6>;
	.reg .b32 	%f<4>;
	.reg .b64 	%rd<8>;
	.reg .b64 	%fd<5>;

	ld.param.u64 	%rd1, [_Z6heatUpPfS_i_param_0];
	ld.param.u64 	%rd2, [_Z6heatUpPfS_i_param_1];
	ld.param.u32 	%r2, [_Z6heatUpPfS_i_param_2];
	mov.u32 	%r3, %ntid.x;
	mov.u32 	%r4, %ctaid.x;
	mov.u32 	%r5, %tid.x;
	mad.lo.s32 	%r1, %r3, %r4, %r5;
	setp.ge.s32 	%p1, %r1, %r2;
	@%p1 bra 	$L__BB4_2;
	cvta.to.global.u64 	%rd3, %rd2;
	cvta.to.global.u64 	%rd4, %rd1;
	mul.wide.s32 	%rd5, %r1, 4;
	add.s64 	%rd6, %rd3, %rd5;
	ld.global.f32 	%f1, [%rd6];
	cvt.f64.f32 	%fd1, %f1;
	mul.f64 	%fd2, %fd1, 0d3F847AE147AE147B;
	add.s64 	%rd7, %rd4, %rd5;
	ld.global.f32 	%f2, [%rd7];
	cvt.f64.f32 	%fd3, %f2;
	fma.rn.f64 	%fd4, %fd2, 0d3FAEB851EB851EB8, %fd3;
	cvt.rn.f32.f64 	%f3, %fd4;
	st.global.f32 	[%rd7], %f3;
$L__BB4_2:
	ret;

}


// ===== COMPILED SASS (sm_100) =====

	.target	sm_100

	.elftype	@"ET_EXEC"


//--------------------- .note.nv.tkinfo           --------------------------
	.section	.note.nv.tkinfo,"",@"SHT_NOTE"
	.sectionflags	@"SHF_NOTE_NV_TKINFO"
	.tkinfo
        /*0018*/ 	.word	0x00000002
        /*0030*/ 	.string	""
        /*0030*/ 	.string	"ptxas"
        /*0030*/ 	.string	"Cuda compilation tools, release 13.0, V13.0.88"
        /*0030*/ 	.string	"Build cuda_13.0.r13.0/compiler.36424714_0"
        /*0030*/ 	.string	"-arch sm_100 -m 64 "



//--------------------- .note.nv.cuinfo           --------------------------
	.section	.note.nv.cuinfo,"",@"SHT_NOTE"
	.sectionflags	@"SHF_NOTE_NV_CUINFO"
        /*0018*/ 	.short	0x0002
        /*001a*/ 	.short	0x0064
        /*001c*/ 	.short	0x0082
	.zero		2


//--------------------- .nv.info                  --------------------------
	.section	.nv.info,"",@"SHT_CUDA_INFO"
	.align	4


	//----- nvinfo : EIATTR_REGCOUNT
	.align		4
        /*0000*/ 	.byte	0x04, 0x2f
        /*0002*/ 	.short	(.L_10 - .L_9)
	.align		4
.L_9:
        /*0004*/ 	.word	index@(_Z3dotPfS_S_i)
        /*0008*/ 	.word	0x00000013


	//----- nvinfo : EIATTR_FRAME_SIZE
	.align		4
.L_10:
        /*000c*/ 	.byte	0x04, 0x11
        /*000e*/ 	.short	(.L_12 - .L_11)
	.align		4
.L_11:
        /*0010*/ 	.word	index@(_Z3dotPfS_S_i)
        /*0014*/ 	.word	0x00000000


	//----- nvinfo : EIATTR_REGCOUNT
	.align		4
.L_12:
        /*0018*/ 	.byte	0x04, 0x2f
        /*001a*/ 	.short	(.L_14 - .L_13)
	.align		4
.L_13:
        /*001c*/ 	.word	index@(_Z8initRandPfi)
        /*0020*/ 	.word	0x0000001f


	//----- nvinfo : EIATTR_FRAME_SIZE
	.align		4
.L_14:
        /*0024*/ 	.byte	0x04, 0x11
        /*0026*/ 	.short	(.L_16 - .L_15)
	.align		4
.L_15:
        /*0028*/ 	.word	index@(_Z8initRandPfi)
        /*002c*/ 	.word	0x00000030


	//----- nvinfo : EIATTR_REGCOUNT
	.align		4
.L_16:
        /*0030*/ 	.byte	0x04, 0x2f
        /*0032*/ 	.short	(.L_18 - .L_17)
	.align		4
.L_17:
        /*0034*/ 	.word	index@(_Z6updatePfS_S_iif)
        /*0038*/ 	.word	0x00000012


	//----- nvinfo : EIATTR_FRAME_SIZE
	.align		4
.L_18:
        /*003c*/ 	.byte	0x04, 0x11
        /*003e*/ 	.short	(.L_20 - .L_19)
	.align		4
.L_19:
        /*0040*/ 	.word	index@(_Z6updatePfS_S_iif)
        /*0044*/ 	.word	0x00000000


	//----- nvinfo : EIATTR_REGCOUNT
	.align		4
.L_20:
        /*0048*/ 	.byte	0x04, 0x2f
        /*004a*/ 	.short	(.L_22 - .L_21)
	.align		4
.L_21:
        /*004c*/ 	.word	index@(_Z7confinePfS_i)
        /*0050*/ 	.word	0x0000000c


	//----- nvinfo : EIATTR_FRAME_SIZE
	.align		4
.L_22:
        /*0054*/ 	.byte	0x04, 0x11
        /*0056*/ 	.short	(.L_24 - .L_23)
	.align		4
.L_23:
        /*0058*/ 	.word	index@(_Z7confinePfS_i)
        /*005c*/ 	.word	0x00000000


	//----- nvinfo : EIATTR_REGCOUNT
	.align		4
.L_24:
        /*0060*/ 	.byte	0x04, 0x2f
        /*0062*/ 	.short	(.L_26 - .L_25)
	.align		4
.L_25:
        /*0064*/ 	.word	index@(_Z6heatUpPfS_i)
        /*0068*/ 	.word	0x0000000c


	//----- nvinfo : EIATTR_FRAME_SIZE
	.align		4
.L_26:
        /*006c*/ 	.byte	0x04, 0x11
        /*006e*/ 	.short	(.L_28 - .L_27)
	.align		4
.L_27:
        /*0070*/ 	.word	index@(_Z6heatUpPfS_i)
        /*0074*/ 	.word	0x00000000


	//----- nvinfo : EIATTR_MIN_STACK_SIZE
	.align		4
.L_28:
        /*0078*/ 	.byte	0x04, 0x12
        /*007a*/ 	.short	(.L_30 - .L_29)
	.align		4
.L_29:
        /*007c*/ 	.word	index@(_Z6heatUpPfS_i)
        /*0080*/ 	.word	0x00000000


	//----- nvinfo : EIATTR_MIN_STACK_SIZE
	.align		4
.L_30:
        /*0084*/ 	.byte	0x04, 0x12
        /*0086*/ 	.short	(.L_32 - .L_31)
	.align		4
.L_31:
        /*0088*/ 	.word	index@(_Z7confinePfS_i)
        /*008c*/ 	.word	0x00000000


	//----- nvinfo : EIATTR_MIN_STACK_SIZE
	.align		4
.L_32:
        /*0090*/ 	.byte	0x04, 0x12
        /*0092*/ 	.short	(.L_34 - .L_33)
	.align		4
.L_33:
        /*0094*/ 	.word	index@(_Z6updatePfS_S_iif)
        /*0098*/ 	.word	0x00000000


	//----- nvinfo : EIATTR_MIN_STACK_SIZE
	.align		4
.L_34:
        /*009c*/ 	.byte	0x04, 0x12
        /*009e*/ 	.short	(.L_36 - .L_35)
	.align		4
.L_35:
        /*00a0*/ 	.word	index@(_Z8initRandPfi)
        /*00a4*/ 	.word	0x00000030


	//----- nvinfo : EIATTR_MIN_STACK_SIZE
	.align		4
.L_36:
        /*00a8*/ 	.byte	0x04, 0x12
        /*00aa*/ 	.short	(.L_38 - .L_37)
	.align		4
.L_37:
        /*00ac*/ 	.word	index@(_Z3dotPfS_S_i)
        /*00b0*/ 	.word	0x00000000
.L_38:


//--------------------- .nv.compat                --------------------------
	.section	.nv.compat,"",@"SHT_CUDA_COMPAT_INFO"
	.align	4
        /*0000*/ 	.byte	0x02, 0x09, 0x00, 0x00, 0x02, 0x02, 0x01, 0x00, 0x02, 0x05, 0x05, 0x00, 0x03, 0x07, 0x01, 0x01
        /*0010*/ 	.byte	0x02, 0x03, 0x00, 0x00, 0x02, 0x06, 0x01, 0x00, 0x04, 0x0b, 0x08, 0x00, 0x01, 0x00, 0x00, 0x00
        /*0020*/ 	.byte	0x00, 0x00, 0x00, 0x00


//--------------------- .nv.info._Z6heatUpPfS_i   --------------------------
	.section	.nv.info._Z6heatUpPfS_i,"",@"SHT_CUDA_INFO"
	.sectionflags	@""
	.align	4


	//----- nvinfo : EIATTR_CUDA_API_VERSION
	.align		4
        /*0000*/ 	.byte	0x04, 0x37
        /*0002*/ 	.short	(.L_40 - .L_39)
.L_39:
        /*0004*/ 	.word	0x00000082


	//----- nvinfo : EIATTR_KPARAM_INFO
	.align		4
.L_40:
        /*0008*/ 	.byte	0x04, 0x17
        /*000a*/ 	.short	(.L_42 - .L_41)
.L_41:
        /*000c*/ 	.word	0x00000000
        /*0010*/ 	.short	0x0002
        /*0012*/ 	.short	0x0010
        /*0014*/ 	.byte	0x00, 0xf0, 0x11, 0x00


	//----- nvinfo : EIATTR_KPARAM_INFO
	.align		4
.L_42:
        /*0018*/ 	.byte	0x04, 0x17
        /*001a*/ 	.short	(.L_44 - .L_43)
.L_43:
        /*001c*/ 	.word	0x00000000
        /*0020*/ 	.short	0x0001
        /*0022*/ 	.short	0x0008
        /*0024*/ 	.byte	0x00, 0xf5, 0x21, 0x00


	//----- nvinfo : EIATTR_KPARAM_INFO
	.align		4
.L_44:
        /*0028*/ 	.byte	0x04, 0x17
        /*002a*/ 	.short	(.L_46 - .L_45)
.L_45:
        /*002c*/ 	.word	0x00000000
        /*0030*/ 	.short	0x0000
        /*0032*/ 	.short	0x0000
        /*0034*/ 	.byte	0x00, 0xf5, 0x21, 0x00


	//----- nvinfo : EIATTR_SPARSE_MMA_MASK
	.align		4
.L_46:
        /*0038*/ 	.byte	0x03, 0x50
        /*003a*/ 	.short	0x0000


	//----- nvinfo : EIATTR_MAXREG_COUNT
	.align		4
        /*003c*/ 	.byte	0x03, 0x1b
        /*003e*/ 	.short	0x00ff


	//----- nvinfo : EIATTR_MERCURY_ISA_VERSION
	.align		4
        /*0040*/ 	.byte	0x03, 0x5f
        /*0042*/ 	.short	0x0101


	//----- nvinfo : EIATTR_VRC_CTA_INIT_COUNT
	.align		4
        /*0044*/ 	.byte	0x02, 0x4a
	.zero		1
	.zero		1


	//----- nvinfo : EIATTR_EXIT_INSTR_OFFSETS
	.align		4
        /*0048*/ 	.byte	0x04, 0x1c
        /*004a*/ 	.short	(.L_48 - .L_47)


	//   ....[0]....
.L_47:
        /*004c*/ 	.word	0x00000070


	//   ....[1]....
        /*0050*/ 	.word	0x00000190


	//----- nvinfo : EIATTR_CBANK_PARAM_SIZE
	.align		4
.L_48:
        /*0054*/ 	.byte	0x03, 0x19
        /*0056*/ 	.short	0x0014


	//----- nvinfo : EIATTR_PARAM_CBANK
	.align		4
        /*0058*/ 	.byte	0x04, 0x0a
        /*005a*/ 	.short	(.L_50 - .L_49)
	.align		4
.L_49:
        /*005c*/ 	.word	index@(.nv.constant0._Z6heatUpPfS_i)
        /*0060*/ 	.short	0x0380
        /*0062*/ 	.short	0x0014


	//----- nvinfo : EIATTR_SW_WAR
	.align		4
.L_50:
        /*0064*/ 	.byte	0x04, 0x36
        /*0066*/ 	.short	(.L_52 - .L_51)
.L_51:
        /*0068*/ 	.word	0x00000008
.L_52:


//--------------------- .nv.info._Z7confinePfS_i  --------------------------
	.section	.nv.info._Z7confinePfS_i,"",@"SHT_CUDA_INFO"
	.sectionflags	@""
	.align	4


	//----- nvinfo : EIATTR_CUDA_API_VERSION
	.align		4
        /*0000*/ 	.byte	0x04, 0x37
        /*0002*/ 	.short	(.L_54 - .L_53)
.L_53:
        /*0004*/ 	.word	0x00000082


	//----- nvinfo : EIATTR_KPARAM_INFO
	.align		4
.L_54:
        /*0008*/ 	.byte	0x04, 0x17
        /*000a*/ 	.short	(.L_56 - .L_55)
.L_55:
        /*000c*/ 	.word	0x00000000
        /*0010*/ 	.short	0x0002
        /*0012*/ 	.short	0x0010
        /*0014*/ 	.byte	0x00, 0xf0, 0x11, 0x00


	//----- nvinfo : EIATTR_KPARAM_INFO
	.align		4
.L_56:
        /*0018*/ 	.byte	0x04, 0x17
        /*001a*/ 	.short	(.L_58 - .L_57)
.L_57:
        /*001c*/ 	.word	0x00000000
        /*0020*/ 	.short	0x0001
        /*0022*/ 	.short	0x0008
        /*0024*/ 	.byte	0x00, 0xf5, 0x21, 0x00


	//----- nvinfo : EIATTR_KPARAM_INFO
	.align		4
.L_58:
        /*0028*/ 	.byte	0x04, 0x17
        /*002a*/ 	.short	(.L_60 - .L_59)
.L_59:
        /*002c*/ 	.word	0x00000000
        /*0030*/ 	.short	0x0000
        /*0032*/ 	.short	0x0000
        /*0034*/ 	.byte	0x00, 0xf5, 0x21, 0x00


	//----- nvinfo : EIATTR_SPARSE_MMA_MASK
	.align		4
.L_60:
        /*0038*/ 	.byte	0x03, 0x50
        /*003a*/ 	.short	0x0000


	//----- nvinfo : EIATTR_MAXREG_COUNT
	.align		4
        /*003c*/ 	.byte	0x03, 0x1b
        /*003e*/ 	.short	0x00ff


	//----- nvinfo : EIATTR_MERCURY_ISA_VERSION
	.align		4
        /*0040*/ 	.byte	0x03, 0x5f
        /*0042*/ 	.short	0x0101


	//----- nvinfo : EIATTR_VRC_CTA_INIT_COUNT
	.align		4
        /*0044*/ 	.byte	0x02, 0x4a
	.zero		1
	.zero		1


	//----- nvinfo : EIATTR_EXIT_INSTR_OFFSETS
	.align		4
        /*0048*/ 	.byte	0x04, 0x1c
        /*004a*/ 	.short	(.L_62 - .L_61)


	//   ....[0]....
.L_61:
        /*004c*/ 	.word	0x00000070


	//   ....[1]....
        /*0050*/ 	.word	0x00000120


	//   ....[2]....
        /*0054*/ 	.word	0x00000140


	//   ....[3]....
        /*0058*/ 	.word	0x000001a0


	//----- nvinfo : EIATTR_CBANK_PARAM_SIZE
	.align		4
.L_62:
        /*005c*/ 	.byte	0x03, 0x19
        /*005e*/ 	.short	0x0014


	//----- nvinfo : EIATTR_PARAM_CBANK
	.align		4
        /*0060*/ 	.byte	0x04, 0x0a
        /*0062*/ 	.short	(.L_64 - .L_63)
	.align		4
.L_63:
        /*0064*/ 	.word	index@(.nv.constant0._Z7confinePfS_i)
        /*0068*/ 	.short	0x0380
        /*006a*/ 	.short	0x0014


	//----- nvinfo : EIATTR_SW_WAR
	.align		4
.L_64:
        /*006c*/ 	.byte	0x04, 0x36
        /*006e*/ 	.short	(.L_66 - .L_65)
.L_65:
        /*0070*/ 	.word	0x00000008
.L_66:


//--------------------- .nv.info._Z6updatePfS_S_iif --------------------------
	.section	.nv.info._Z6updatePfS_S_iif,"",@"SHT_CUDA_INFO"
	.sectionflags	@""
	.align	4


	//----- nvinfo : EIATTR_CUDA_API_VERSION
	.align		4
        /*0000*/ 	.byte	0x04, 0x37
        /*0002*/ 	.short	(.L_68 - .L_67)
.L_67:
        /*0004*/ 	.word	0x00000082


	//----- nvinfo : EIATTR_KPARAM_INFO
	.align		4
.L_68:
        /*0008*/ 	.byte	0x04, 0x17
        /*000a*/ 	.short	(.L_70 - .L_69)
.L_69:
        /*000c*/ 	.word	0x00000000
        /*0010*/ 	.short	0x0005
        /*0012*/ 	.short	0x0020
        /*0014*/ 	.byte	0x00, 0xf0, 0x11, 0x00


	//----- nvinfo : EIATTR_KPARAM_INFO
	.align		4
.L_70:
        /*0018*/ 	.byte	0x04, 0x17
        /*001a*/ 	.short	(.L_72 - .L_71)
.L_71:
        /*001c*/ 	.word	0x00000000
        /*0020*/ 	.short	0x0004
        /*0022*/ 	.short	0x001c
        /*0024*/ 	.byte	0x00, 0xf0, 0x11, 0x00


	//----- nvinfo : EIATTR_KPARAM_INFO
	.align		4
.L_72:
        /*0028*/ 	.byte	0x04, 0x17
        /*002a*/ 	.short	(.L_74 - .L_73)
.L_73:
        /*002c*/ 	.word	0x00000000
        /*0030*/ 	.short	0x0003
        /*0032*/ 	.short	0x0018
        /*0034*/ 	.byte	0x00, 0xf0, 0x11, 0x00


	//----- nvinfo : EIATTR_KPARAM_INFO
	.align		4
.L_74:
        /*0038*/ 	.byte	0x04, 0x17
        /*003a*/ 	.short	(.L_76 - .L_75)
.L_75:
        /*003c*/ 	.word	0x00000000
        /*0040*/ 	.short	0x0002
        /*0042*/ 	.short	0x0010
        /*0044*/ 	.byte	0x00, 0xf5, 0x21, 0x00


	//----- nvinfo : EIATTR_KPARAM_INFO
	.align		4
.L_76:
        /*0048*/ 	.byte	0x04, 0x17
        /*004a*/ 	.short	(.L_78 - .L_77)
.L_77:
        /*004c*/ 	.word	0x00000000
        /*0050*/ 	.short	0x0001
        /*0052*/ 	.short	0x0008
        /*0054*/ 	.byte	0x00, 0xf5, 0x21, 0x00


	//----- nvinfo : EIATTR_KPARAM_INFO
	.align		4
.L_78:
        /*0058*/ 	.byte	0x04, 0x17
        /*005a*/ 	.short	(.L_80 - .L_79)
.L_79:
        /*005c*/ 	.word	0x00000000
        /*0060*/ 	.short	0x0000
        /*0062*/ 	.short	0x0000
        /*0064*/ 	.byte	0x00, 0xf5, 0x21, 0x00


	//----- nvinfo : EIATTR_SPARSE_MMA_MASK
	.align		4
.L_80:
        /*0068*/ 	.byte	0x03, 0x50
        /*006a*/ 	.short	0x0000


	//----- nvinfo : EIATTR_MAXREG_COUNT
	.align		4
        /*006c*/ 	.byte	0x03, 0x1b
        /*006e*/ 	.short	0x00ff


	//----- nvinfo : EIATTR_MERCURY_ISA_VERSION
	.align		4
        /*0070*/ 	.byte	0x03, 0x5f
        /*0072*/ 	.short	0x0101


	//----- nvinfo : EIATTR_VRC_CTA_INIT_COUNT
	.align		4
        /*0074*/ 	.byte	0x02, 0x4a
	.zero		1
	.zero		1


	//----- nvinfo : EIATTR_EXIT_INSTR_OFFSETS
	.align		4
        /*0078*/ 	.byte	0x04, 0x1c
        /*007a*/ 	.short	(.L_82 - .L_81)


	//   ....[0]....
.L_81:
        /*007c*/ 	.word	0x00000070


	//   ....[1]....
        /*0080*/ 	.word	0x00000290


	//----- nvinfo : EIATTR_CBANK_PARAM_SIZE
	.align		4
.L_82:
        /*0084*/ 	.byte	0x03, 0x19
        /*0086*/ 	.short	0x0024


	//----- nvinfo : EIATTR_PARAM_CBANK
	.align		4
        /*0088*/ 	.byte	0x04, 0x0a
        /*008a*/ 	.short	(.L_84 - .L_83)
	.align		4
.L_83:
        /*008c*/ 	.word	index@(.nv.constant0._Z6updatePfS_S_iif)
        /*0090*/ 	.short	0x0380
        /*0092*/ 	.short	0x0024


	//----- nvinfo : EIATTR_SW_WAR
	.align		4
.L_84:
        /*0094*/ 	.byte	0x04, 0x36
        /*0096*/ 	.short	(.L_86 - .L_85)
.L_85:
        /*0098*/ 	.word	0x00000008
.L_86:


//--------------------- .nv.info._Z8initRandPfi   --------------------------
	.section	.nv.info._Z8initRandPfi,"",@"SHT_CUDA_INFO"
	.sectionflags	@""
	.align	4


	//----- nvinfo : EIATTR_CUDA_API_VERSION
	.align		4
        /*0000*/ 	.byte	0x04, 0x37
        /*0002*/ 	.short	(.L_88 - .L_87)
.L_87:
        /*0004*/ 	.word	0x00000082


	//----- nvinfo : EIATTR_KPARAM_INFO
	.align		4
.L_88:
        /*0008*/ 	.byte	0x04, 0x17
        /*000a*/ 	.short	(.L_90 - .L_89)
.L_89:
        /*000c*/ 	.word	0x00000000
        /*0010*/ 	.short	0x0001
        /*0012*/ 	.short	0x0008
        /*0014*/ 	.byte	0x00, 0xf0, 0x11, 0x00


	//----- nvinfo : EIATTR_KPARAM_INFO
	.align		4
.L_90:
        /*0018*/ 	.byte	0x04, 0x17
        /*001a*/ 	.short	(.L_92 - .L_91)
.L_91:
        /*001c*/ 	.word	0x00000000
        /*0020*/ 	.short	0x0000
        /*0022*/ 	.short	0x0000
        /*0024*/ 	.byte	0x00, 0xf5, 0x21, 0x00


	//----- nvinfo : EIATTR_SPARSE_MMA_MASK
	.align		4
.L_92:
        /*0028*/ 	.byte	0x03, 0x50
        /*002a*/ 	.short	0x0000


	//----- nvinfo : EIATTR_MAXREG_COUNT
	.align		4
        /*002c*/ 	.byte	0x03, 0x1b
        /*002e*/ 	.short	0x00ff


	//----- nvinfo : EIATTR_MERCURY_ISA_VERSION
	.align		4
        /*0030*/ 	.byte	0x03, 0x5f
        /*0032*/ 	.short	0x0101


	//----- nvinfo : EIATTR_VRC_CTA_INIT_COUNT
	.align		4
        /*0034*/ 	.byte	0x02, 0x4a
	.zero		1
	.zero		1


	//----- nvinfo : EIATTR_EXIT_INSTR_OFFSETS
	.align		4
        /*0038*/ 	.byte	0x04, 0x1c
        /*003a*/ 	.short	(.L_94 - .L_93)


	//   ....[0]....
.L_93:
        /*003c*/ 	.word	0x00000080


	//   ....[1]....
        /*0040*/ 	.word	0x000027c0


	//----- nvinfo : EIATTR_CRS_STACK_SIZE
	.align		4
.L_94:
        /*0044*/ 	.byte	0x04, 0x1e
        /*0046*/ 	.short	(.L_96 - .L_95)
.L_95:
        /*0048*/ 	.word	0x00000000


	//----- nvinfo : EIATTR_CBANK_PARAM_SIZE
	.align		4
.L_96:
        /*004c*/ 	.byte	0x03, 0x19
        /*004e*/ 	.short	0x000c


	//----- nvinfo : EIATTR_PARAM_CBANK
	.align		4
        /*0050*/ 	.byte	0x04, 0x0a
        /*0052*/ 	.short	(.L_98 - .L_97)
	.align		4
.L_97:
        /*0054*/ 	.word	index@(.nv.constant0._Z8initRandPfi)
        /*0058*/ 	.short	0x0380
        /*005a*/ 	.short	0x000c


	//----- nvinfo : EIATTR_SW_WAR
	.align		4
.L_98:
        /*005c*/ 	.byte	0x04, 0x36
        /*005e*/ 	.short	(.L_100 - .L_99)
.L_99:
        /*0060*/ 	.word	0x00000008
.L_100:


//--------------------- .nv.info._Z3dotPfS_S_i    --------------------------
	.section	.nv.info._Z3dotPfS_S_i,"",@"SHT_CUDA_INFO"
	.sectionflags	@""
	.align	4


	//----- nvinfo : EIATTR_CUDA_API_VERSION
	.align		4
        /*0000*/ 	.byte	0x04, 0x37
        /*0002*/ 	.short	(.L_102 - .L_101)
.L_101:
        /*0004*/ 	.word	0x00000082


	//----- nvinfo : EIATTR_KPARAM_INFO
	.align		4
.L_102:
        /*0008*/ 	.byte	0x04, 0x17
        /*000a*/ 	.short	(.L_104 - .L_103)
.L_103:
        /*000c*/ 	.word	0x00000000
        /*0010*/ 	.short	0x0003
        /*0012*/ 	.short	0x0018
        /*0014*/ 	.byte	0x00, 0xf0, 0x11, 0x00


	//----- nvinfo : EIATTR_KPARAM_INFO
	.align		4
.L_104:
        /*0018*/ 	.byte	0x04, 0x17
        /*001a*/ 	.short	(.L_106 - .L_105)
.L_105:
        /*001c*/ 	.word	0x00000000
        /*0020*/ 	.short	0x0002
        /*0022*/ 	.short	0x0010
        /*0024*/ 	.byte	0x00, 0xf5, 0x21, 0x00


	//----- nvinfo : EIATTR_KPARAM_INFO
	.align		4
.L_106:
        /*0028*/ 	.byte	0x04, 0x17
        /*002a*/ 	.short	(.L_108 - .L_107)
.L_107:
        /*002c*/ 	.word	0x00000000
        /*0030*/ 	.short	0x0001
        /*0032*/ 	.short	0x0008
        /*0034*/ 	.byte	0x00, 0xf5, 0x21, 0x00


	//----- nvinfo : EIATTR_KPARAM_INFO
	.align		4
.L_108:
        /*0038*/ 	.byte	0x04, 0x17
        /*003a*/ 	.short	(.L_110 - .L_109)
.L_109:
        /*003c*/ 	.word	0x00000000
        /*0040*/ 	.short	0x0000
        /*0042*/ 	.short	0x0000
        /*0044*/ 	.byte	0x00, 0xf5, 0x21, 0x00


	//----- nvinfo : EIATTR_SPARSE_MMA_MASK
	.align		4
.L_110:
        /*0048*/ 	.byte	0x03, 0x50
        /*004a*/ 	.short	0x0000


	//----- nvinfo : EIATTR_MAXREG_COUNT
	.align		4
        /*004c*/ 	.byte	0x03, 0x1b
        /*004e*/ 	.short	0x00ff


	//----- nvinfo : EIATTR_MERCURY_ISA_VERSION
	.align		4
        /*0050*/ 	.byte	0x03, 0x5f
        /*0052*/ 	.short	0x0101


	//----- nvinfo : EIATTR_VRC_CTA_INIT_COUNT
	.align		4
        /*0054*/ 	.byte	0x02, 0x4a
	.zero		1
	.zero		1


	//----- nvinfo : EIATTR_EXIT_INSTR_OFFSETS
	.align		4
        /*0058*/ 	.byte	0x04, 0x1c
        /*005a*/ 	.short	(.L_112 - .L_111)


	//   ....[0]....
.L_111:
        /*005c*/ 	.word	0x00000070


	//   ....[1]....
        /*0060*/ 	.word	0x000000d0


	//   ....[2]....
        /*0064*/ 	.word	0x00000720


	//   ....[3]....
        /*0068*/ 	.word	0x00000a10


	//   ....[4]....
        /*006c*/ 	.word	0x00000be0


	//   ....[5]....
        /*0070*/ 	.word	0x00000cd0


	//----- nvinfo : EIATTR_CBANK_PARAM_SIZE
	.align		4
.L_112:
        /*0074*/ 	.byte	0x03, 0x19
        /*0076*/ 	.short	0x001c


	//----- nvinfo : EIATTR_PARAM_CBANK
	.align		4
        /*0078*/ 	.byte	0x04, 0x0a
        /*007a*/ 	.short	(.L_114 - .L_113)
	.align		4
.L_113:
        /*007c*/ 	.word	index@(.nv.constant0._Z3dotPfS_S_i)
        /*0080*/ 	.short	0x0380
        /*0082*/ 	.short	0x001c


	//----- nvinfo : EIATTR_SW_WAR
	.align		4
.L_114:
        /*0084*/ 	.byte	0x04, 0x36
        /*0086*/ 	.short	(.L_116 - .L_115)
.L_115:
        /*0088*/ 	.word	0x00000008
.L_116:


//--------------------- .nv.callgraph             --------------------------
	.section	.nv.callgraph,"",@"SHT_CUDA_CALLGRAPH"
	.align	4
	.sectionentsize	8
	.align		4
        /*0000*/ 	.word	0x00000000
	.align		4
        /*0004*/ 	.word	0xffffffff
	.align		4
        /*0008*/ 	.word	0x00000000
	.align		4
        /*000c*/ 	.word	0xfffffffe
	.align		4
        /*0010*/ 	.word	0x00000000
	.align		4
        /*0014*/ 	.word	0xfffffffd
	.align		4
        /*0018*/ 	.word	0x00000000
	.align		4
        /*001c*/ 	.word	0xfffffffc


//--------------------- .nv.constant4             --------------------------
	.section	.nv.constant4,"a",@progbits
	.align	8
	.align		8
.nv.constant4:
        /*0000*/ 	.dword	precalc_xorwow_matrix
	.align		8
        /*0008*/ 	.dword	precalc_xorwow_offset_matrix
	.align		8
        /*0010*/ 	.dword	mrg32k3aM1
	.align		8
        /*0018*/ 	.dword	mrg32k3aM2
	.align		8
        /*0020*/ 	.dword	mrg32k3aM1SubSeq
	.align		8
        /*0028*/ 	.dword	mrg32k3aM2SubSeq
	.align		8
        /*0030*/ 	.dword	mrg32k3aM1Seq
	.align		8
        /*0038*/ 	.dword	mrg32k3aM2Seq


//--------------------- .nv.constant3             --------------------------
	.section	.nv.constant3,"a",@progbits
	.align	8
.nv.constant3:
	.type		__cr_lgamma_table,@object
	.size		__cr_lgamma_table,(.L_8 - __cr_lgamma_table)
__cr_lgamma_table:
        /*0000*/ 	.byte	0x00, 0x00, 0x00, 0x00, 0x00, 0x00, 0x00, 0x00, 0x00, 0x00, 0x00, 0x00, 0x00, 0x00, 0x00, 0x00
        /*0010*/ 	.byte	0xef, 0x39, 0xfa, 0xfe, 0x42, 0x2e, 0xe6, 0x3f, 0x02, 0x20, 0x2a, 0xfa, 0x0b, 0xab, 0xfc, 0x3f
        /*0020*/ 	.byte	0xf9, 0x2c, 0x92, 0x7c, 0xa7, 0x6c, 0x09, 0x40, 0xc9, 0x79, 0x44, 0x3c, 0x64, 0x26, 0x13, 0x40
        /*0030*/ 	.byte	0xca, 0x01, 0xcf, 0x3a, 0x27, 0x51, 0x1a, 0x40, 0x30, 0xcc, 0x2d, 0xf3, 0xe1, 0x0c, 0x21, 0x40
        /*0040*/ 	.byte	0x0d, 0xb7, 0xfc, 0x82, 0x8e, 0x35, 0x25, 0x40
.L_8:


//--------------------- .text._Z6heatUpPfS_i      --------------------------
	.section	.text._Z6heatUpPfS_i,"ax",@progbits
	.align	128
        .global         _Z6heatUpPfS_i
        .type           _Z6heatUpPfS_i,@function
        .size           _Z6heatUpPfS_i,(.L_x_20 - _Z6heatUpPfS_i)
        .other          _Z6heatUpPfS_i,@"STO_CUDA_ENTRY STV_DEFAULT"
_Z6heatUpPfS_i:
.text._Z6heatUpPfS_i:
[----:B------:R-:W-:Y:S01]  /*0000*/  LDC R1, c[0x0][0x37c] ;  /* 0x0000df00ff017b82 */ /* 0x000fe20000000800 */
[----:B------:R-:W0:Y:S01]  /*0010*/  S2R R5, SR_CTAID.X ;  /* 0x0000000000057919 */ /* 0x000e220000002500 */
[----:B------:R-:W0:Y:S01]  /*0020*/  LDCU UR4, c[0x0][0x360] ;  /* 0x00006c00ff0477ac */ /* 0x000e220008000800 */
[----:B------:R-:W0:Y:S01]  /*0030*/  S2R R0, SR_TID.X ;  /* 0x0000000000007919 */ /* 0x000e220000002100 */
[----:B------:R-:W1:Y:S01]  /*0040*/  LDCU UR5, c[0x0][0x390] ;  /* 0x00007200ff0577ac */ /* 0x000e620008000800 */
[----:B0-----:R-:W-:-:S05]  /*0050*/  IMAD R5, R5, UR4, R0 ;  /* 0x0000000405057c24 */ /* 0x001fca000f8e0200 */
[----:B-1----:R-:W-:-:S13]  /*0060*/  ISETP.GE.AND P0, PT, R5, UR5, PT ;  /* 0x0000000505007c0c */ /* 0x002fda000bf06270 */
[----:B------:R-:W-:Y:S05]  /*0070*/  @P0 EXIT ;  /* 0x000000000000094d */ /* 0x000fea0003800000 */
[----:B------:R-:W0:Y:S01]  /*0080*/  LDC.64 R2, c[0x0][0x388] ;  /* 0x0000e200ff027b82 */ /* 0x000e220000000a00 */
[----:B------:R-:W1:Y:S07]  /*0090*/  LDCU.64 UR4, c[0x0][0x358] ;  /* 0x00006b00ff0477ac */ /* 0x000e6e0008000a00 */
[----:B------:R-:W2:Y:S01]  /*00a0*/  LDC.64 R6, c[0x0][0x380] ;  /* 0x0000e000ff067b82 */ /* 0x000ea20000000a00 */
[----:B0-----:R-:W-:-:S06]  /*00b0*/  IMAD.WIDE R2, R5, 0x4, R2 ;  /* 0x0000000405027825 */ /* 0x001fcc00078e0202 */
[----:B-1----:R-:W3:Y:S01]  /*00c0*/  LDG.E R2, desc[UR4][R2.64] ;  /* 0x0000000402027981 */ /* 0x002ee2000c1e1900 */
[----:B--2---:R-:W-:-:S05]  /*00d0*/  IMAD.WIDE R6, R5, 0x4, R6 ;  /* 0x0000000405067825 */ /* 0x004fca00078e0206 */
[----:B------:R-:W2:Y:S01]  /*00e0*/  LDG.E R8, desc[UR4][R6.64] ;  /* 0x0000000406087981 */ /* 0x000ea2000c1e1900 */
[----:B------:R-:W-:Y:S01]  /*00f0*/  UMOV UR6, 0x47ae147b ;  /* 0x47ae147b00067882 */ /* 0x000fe20000000000 */
[----:B------:R-:W-:Y:S01]  /*0100*/  UMOV UR7, 0x3f847ae1 ;  /* 0x3f847ae100077882 */ /* 0x000fe20000000000 */
[----:B---3--:R-:W0:Y:S08]  /*0110*/  F2F.F64.F32 R4, R2 ;  /* 0x0000000200047310 */ /* 0x008e300000201800 */
[----:B--2---:R-:W1:Y:S01]  /*0120*/  F2F.F64.F32 R8, R8 ;  /* 0x0000000800087310 */ /* 0x004e620000201800 */
[----:B0-----:R-:W-:Y:S01]  /*0130*/  DMUL R4, R4, UR6 ;  /* 0x0000000604047c28 */ /* 0x001fe20008000000 */
[----:B------:R-:W-:Y:S01]  /*0140*/  UMOV UR6, 0xeb851eb8 ;  /* 0xeb851eb800067882 */ /* 0x000fe20000000000 */
[----:B------:R-:W-:-:S06]  /*0150*/  UMOV UR7, 0x3faeb851 ;  /* 0x3faeb85100077882 */ /* 0x000fcc0000000000 */
[----:B-1----:R-:W-:-:S10]  /*0160*/  DFMA R4, R4, UR6, R8 ;  /* 0x0000000604047c2b */ /* 0x002fd40008000008 */
[----:B------:R-:W0:Y:S02]  /*0170*/  F2F.F32.F64 R5, R4 ;  /* 0x0000000400057310 */ /* 0x000e240000301000 */
[----:B0-----:R-:W-:Y:S01]  /*0180*/  STG.E desc[UR4][R6.64], R5 ;  /* 0x0000000506007986 */ /* 0x001fe2000c101904 */
[----:B------:R-:W-:Y:S05]  /*0190*/  EXIT ;  /* 0x000000000000794d */ /* 0x000fea0003800000 */
.L_x_0:
[----:B------:R-:W-:-:S00]  /*01a0*/  BRA `(.L_x_0) ;  /* 0xfffffffc00fc7947 */ /* 0x000fc0000383ffff */
[----:B------:R-:W-:-:S00]  /*01b0*/  NOP ;  /* 0x0000000000007918 */ /* 0x000fc00000000000 */
        /* <DEDUP_REMOVED lines=12> */
.L_x_20:


//--------------------- .text._Z7confinePfS_i     --------------------------
	.section	.text._Z7confinePfS_i,"ax",@progbits
	.align	128
        .global         _Z7confinePfS_i
        .type           _Z7confinePfS_i,@function
        .size           _Z7confinePfS_i,(.L_x_21 - _Z7confinePfS_i)
        .other          _Z7confinePfS_i,@"STO_CUDA_ENTRY STV_DEFAULT"
_Z7confinePfS_i:
.text._Z7confinePfS_i:
        /* <DEDUP_REMOVED lines=9> */
[----:B------:R-:W1:Y:S01]  /*0090*/  LDCU.64 UR4, c[0x0][0x358] ;  /* 0x00006b00ff0477ac */ /* 0x000e620008000a00 */
[----:B0-----:R-:W-:-:S05]  /*00a0*/  IMAD.WIDE R2, R7, 0x4, R2 ;  /* 0x0000000407027825 */ /* 0x001fca00078e0202 */
[----:B-1----:R-:W2:Y:S02]  /*00b0*/  LDG.E R0, desc[UR4][R2.64] ;  /* 0x0000000402007981 */ /* 0x002ea4000c1e1900 */
[----:B--2---:R-:W-:-:S13]  /*00c0*/  FSETP.GEU.AND P0, PT, R0, -1, PT ;  /* 0xbf8000000000780b */ /* 0x004fda0003f0e000 */
[----:B------:R-:W0:Y:S01]  /*00d0*/  @!P0 LDC.64 R4, c[0x0][0x388] ;  /* 0x0000e200ff048b82 */ /* 0x000e220000000a00 */
[----:B------:R-:W-:-:S05]  /*00e0*/  @!P0 MOV R9, 0xbf800000 ;  /* 0xbf80000000098802 */ /* 0x000fca0000000f00 */
[----:B------:R1:W-:Y:S01]  /*00f0*/  @!P0 STG.E desc[UR4][R2.64], R9 ;  /* 0x0000000902008986 */ /* 0x0003e2000c101904 */
[----:B0-----:R-:W-:-:S05]  /*0100*/  @!P0 IMAD.WIDE R4, R7, 0x4, R4 ;  /* 0x0000000407048825 */ /* 0x001fca00078e0204 */
[----:B------:R1:W-:Y:S01]  /*0110*/  @!P0 STG.E desc[UR4][R4.64], RZ ;  /* 0x000000ff04008986 */ /* 0x0003e2000c101904 */
[----:B------:R-:W-:Y:S05]  /*0120*/  @!P0 EXIT ;  /* 0x000000000000894d */ /* 0x000fea0003800000 */
[----:B------:R-:W-:-:S13]  /*0130*/  FSETP.GT.AND P0, PT, R0, 1, PT ;  /* 0x3f8000000000780b */ /* 0x000fda0003f04000 */
[----:B------:R-:W-:Y:S05]  /*0140*/  @!P0 EXIT ;  /* 0x000000000000894d */ /* 0x000fea0003800000 */
[----:B-1----:R-:W0:Y:S01]  /*0150*/  LDC.64 R4, c[0x0][0x388] ;  /* 0x0000e200ff047b82 */ /* 0x002e220000000a00 */
[----:B------:R-:W-:-:S05]  /*0160*/  HFMA2 R9, -RZ, RZ, 1.875, 0 ;  /* 0x3f800000ff097431 */ /* 0x000fca00000001ff */
[----:B------:R-:W-:Y:S01]  /*0170*/  STG.E desc[UR4][R2.64], R9 ;  /* 0x0000000902007986 */ /* 0x000fe2000c101904 */
[----:B0-----:R-:W-:-:S05]  /*0180*/  IMAD.WIDE R4, R7, 0x4, R4 ;  /* 0x0000000407047825 */ /* 0x001fca00078e0204 */
[----:B------:R-:W-:Y:S01]  /*0190*/  STG.E desc[UR4][R4.64], RZ ;  /* 0x000000ff04007986 */ /* 0x000fe2000c101904 */
[----:B------:R-:W-:Y:S05]  /*01a0*/  EXIT ;  /* 0x000000000000794d */ /* 0x000fea0003800000 */
.L_x_1:
        /* <DEDUP_REMOVED lines=13> */
.L_x_21:


//--------------------- .text._Z6updatePfS_S_iif  --------------------------
	.section	.text._Z6updatePfS_S_iif,"ax",@progbits
	.align	128
        .global         _Z6updatePfS_S_iif
        .type           _Z6updatePfS_S_iif,@function
        .size           _Z6updatePfS_S_iif,(.L_x_22 - _Z6updatePfS_S_iif)
        .other          _Z6updatePfS_S_iif,@"STO_CUDA_ENTRY STV_DEFAULT"
_Z6updatePfS_S_iif:
.text._Z6updatePfS_S_iif:
        /* <DEDUP_REMOVED lines=10> */
[----:B------:R-:W2:Y:S06]  /*00a0*/  LDCU UR6, c[0x0][0x39c] ;  /* 0x00007380ff0677ac */ /* 0x000eac0008000800 */
[----:B------:R-:W3:Y:S08]  /*00b0*/  LDC.64 R2, c[0x0][0x380] ;  /* 0x0000e000ff027b82 */ /* 0x000ef00000000a00 */
[----:B------:R-:W4:Y:S01]  /*00c0*/  LDC.64 R4, c[0x0][0x388] ;  /* 0x0000e200ff047b82 */ /* 0x000f220000000a00 */
[----:B0-----:R-:W-:-:S06]  /*00d0*/  IMAD.WIDE R8, R7, 0x4, R8 ;  /* 0x0000000407087825 */ /* 0x001fcc00078e0208 */
[----:B-1----:R-:W5:Y:S01]  /*00e0*/  LDG.E R8, desc[UR4][R8.64] ;  /* 0x0000000408087981 */ /* 0x002f62000c1e1900 */
[----:B---3--:R-:W-:-:S05]  /*00f0*/  IMAD.WIDE R2, R7, 0x4, R2 ;  /* 0x0000000407027825 */ /* 0x008fca00078e0202 */
[----:B------:R-:W3:Y:S01]  /*0100*/  LDG.E R13, desc[UR4][R2.64] ;  /* 0x00000004020d7981 */ /* 0x000ee2000c1e1900 */
[----:B----4-:R-:W-:-:S05]  /*0110*/  IMAD.WIDE R4, R7, 0x4, R4 ;  /* 0x0000000407047825 */ /* 0x010fca00078e0204 */
[----:B------:R-:W4:Y:S01]  /*0120*/  LDG.E R12, desc[UR4][R4.64] ;  /* 0x00000004040c7981 */ /* 0x000f22000c1e1900 */
[----:B--2---:R-:W0:Y:S01]  /*0130*/  I2F.F64 R6, UR6 ;  /* 0x0000000600067d12 */ /* 0x004e220008201c00 */
[----:B------:R-:W-:Y:S01]  /*0140*/  UMOV UR6, 0xeb1c432d ;  /* 0xeb1c432d00067882 */ /* 0x000fe20000000000 */
[----:B------:R-:W-:Y:S02]  /*0150*/  UMOV UR7, 0x3f1a36e2 ;  /* 0x3f1a36e200077882 */ /* 0x000fe40000000000 */
[----:B0-----:R-:W-:Y:S01]  /*0160*/  DMUL R6, R6, UR6 ;  /* 0x0000000606067c28 */ /* 0x001fe20008000000 */
[----:B------:R-:W5:Y:S09]  /*0170*/  LDCU UR6, c[0x0][0x3a0] ;  /* 0x00007400ff0677ac */ /* 0x000f720008000800 */
[----:B------:R-:W0:Y:S02]  /*0180*/  F2F.F32.F64 R6, R6 ;  /* 0x0000000600067310 */ /* 0x000e240000301000 */
[----:B0-----:R-:W-:Y:S01]  /*0190*/  FADD R0, R6, -1 ;  /* 0xbf80000006007421 */ /* 0x001fe20000000000 */
[----:B------:R-:W-:Y:S01]  /*01a0*/  UMOV UR7, 0x3f847ae1 ;  /* 0x3f847ae100077882 */ /* 0x000fe20000000000 */
[----:B-----5:R-:W-:-:S04]  /*01b0*/  FMUL R15, R8, UR6 ;  /* 0x00000006080f7c20 */ /* 0x020fc80008400000 */
[----:B---3--:R-:W-:-:S04]  /*01c0*/  FFMA R0, R0, R13, R15 ;  /* 0x0000000d00007223 */ /* 0x008fc8000000000f */
[----:B------:R-:W-:Y:S08]  /*01d0*/  F2F.F64.F32 R8, R0 ;  /* 0x0000000000087310 */ /* 0x000ff00000201800 */
[----:B----4-:R-:W0:Y:S01]  /*01e0*/  F2F.F64.F32 R10, R12 ;  /* 0x0000000c000a7310 */ /* 0x010e220000201800 */
[----:B------:R-:W-:Y:S02]  /*01f0*/  UMOV UR6, 0x47ae147b ;  /* 0x47ae147b00067882 */ /* 0x000fe40000000000 */
[----:B0-----:R-:W-:-:S10]  /*0200*/  DFMA R8, R8, UR6, R10 ;  /* 0x0000000608087c2b */ /* 0x001fd4000800000a */
[----:B------:R-:W0:Y:S02]  /*0210*/  F2F.F32.F64 R9, R8 ;  /* 0x0000000800097310 */ /* 0x000e240000301000 */
[----:B0-----:R-:W-:Y:S04]  /*0220*/  STG.E desc[UR4][R4.64], R9 ;  /* 0x0000000904007986 */ /* 0x001fe8000c101904 */
[----:B------:R-:W2:Y:S02]  /*0230*/  LDG.E R10, desc[UR4][R2.64] ;  /* 0x00000004020a7981 */ /* 0x000ea4000c1e1900 */
[----:B------:R-:W-:Y:S08]  /*0240*/  F2F.F64.F32 R6, R9 ;  /* 0x0000000900067310 */ /* 0x000ff00000201800 */
[----:B--2---:R-:W0:Y:S02]  /*0250*/  F2F.F64.F32 R10, R10 ;  /* 0x0000000a000a7310 */ /* 0x004e240000201800 */
[----:B0-----:R-:W-:-:S10]  /*0260*/  DFMA R6, R6, UR6, R10 ;  /* 0x0000000606067c2b */ /* 0x001fd4000800000a */
[----:B------:R-:W0:Y:S02]  /*0270*/  F2F.F32.F64 R7, R6 ;  /* 0x0000000600077310 */ /* 0x000e240000301000 */
[----:B0-----:R-:W-:Y:S01]  /*0280*/  STG.E desc[UR4][R2.64], R7 ;  /* 0x0000000702007986 */ /* 0x001fe2000c101904 */
[----:B------:R-:W-:Y:S05]  /*0290*/  EXIT ;  /* 0x000000000000794d */ /* 0x000fea0003800000 */
.L_x_2:
        /* <DEDUP_REMOVED lines=14> */
.L_x_22:


//--------------------- .text._Z8initRandPfi      --------------------------
	.section	.text._Z8initRandPfi,"ax",@progbits
	.align	128
        .global         _Z8initRandPfi
        .type           _Z8initRandPfi,@function
        .size           _Z8initRandPfi,(.L_x_23 - _Z8initRandPfi)
        .other          _Z8initRandPfi,@"STO_CUDA_ENTRY STV_DEFAULT"
_Z8initRandPfi:
.text._Z8initRandPfi:
[----:B------:R-:W0:Y:S01]  /*0000*/  LDC R1, c[0x0][0x37c] ;  /* 0x0000df00ff017b82 */ /* 0x000e220000000800 */
[----:B------:R-:W1:Y:S01]  /*0010*/  S2R R10, SR_CTAID.X ;  /* 0x00000000000a7919 */ /* 0x000e620000002500 */
[----:B------:R-:W1:Y:S01]  /*0020*/  LDCU UR4, c[0x0][0x360] ;  /* 0x00006c00ff0477ac */ /* 0x000e620008000800 */
[----:B0-----:R-:W-:Y:S01]  /*0030*/  VIADD R1, R1, 0xffffffd0 ;  /* 0xffffffd001017836 */ /* 0x001fe20000000000 */
[----:B------:R-:W1:Y:S01]  /*0040*/  S2R R3, SR_TID.X ;  /* 0x0000000000037919 */ /* 0x000e620000002100 */
[----:B------:R-:W0:Y:S01]  /*0050*/  LDCU UR5, c[0x0][0x388] ;  /* 0x00007100ff0577ac */ /* 0x000e220008000800 */
[----:B-1----:R-:W-:-:S05]  /*0060*/  IMAD R10, R10, UR4, R3 ;  /* 0x000000040a0a7c24 */ /* 0x002fca000f8e0203 */
[----:B0-----:R-:W-:-:S13]  /*0070*/  ISETP.GE.AND P0, PT, R10, UR5, PT ;  /* 0x000000050a007c0c */ /* 0x001fda000bf06270 */
[----:B------:R-:W-:Y:S05]  /*0080*/  @P0 EXIT ;  /* 0x000000000000094d */ /* 0x000fea0003800000 */
[----:B------:R-:W-:-:S06]  /*0090*/  CS2R R2, SR_CLOCKLO ;  /* 0x0000000000027805 */ /* 0x000fcc0000015000 */
[----:B------:R-:W-:Y:S01]  /*00a0*/  LOP3.LUT R0, R3, 0xf7dcefdd, RZ, 0x3c, !PT ;  /* 0xf7dcefdd03007812 */ /* 0x000fe200078e3cff */
[----:B------:R-:W0:Y:S01]  /*00b0*/  LDCU.64 UR6, c[0x0][0x358] ;  /* 0x00006b00ff0677ac */ /* 0x000e220008000a00 */
[----:B------:R-:W-:Y:S01]  /*00c0*/  LOP3.LUT R2, R2, 0xaad26b49, RZ, 0x3c, !PT ;  /* 0xaad26b4902027812 */ /* 0x000fe200078e3cff */
[----:B------:R-:W-:Y:S01]  /*00d0*/  BSSY.RECONVERGENT B0, `(.L_x_3) ;  /* 0x000025d000007945 */ /* 0x000fe20003800200 */
[----:B------:R-:W-:Y:S01]  /*00e0*/  ISETP.NE.AND P0, PT, R10, RZ, PT ;  /* 0x000000ff0a00720c */ /* 0x000fe20003f05270 */
[----:B------:R-:W-:Y:S02]  /*00f0*/  IMAD R0, R0, -0x658354e5, RZ ;  /* 0x9a7cab1b00007824 */ /* 0x000fe400078e02ff */
[----:B------:R-:W-:Y:S02]  /*0100*/  IMAD R3, R2, 0x4182bed5, RZ ;  /* 0x4182bed502037824 */ /* 0x000fe400078e02ff */
[C---:B------:R-:W-:Y:S01]  /*0110*/  VIADD R7, R0.reuse, 0x1f123bb5 ;  /* 0x1f123bb500077836 */ /* 0x040fe20000000000 */
[----:B------:R-:W-:Y:S01]  /*0120*/  LOP3.LUT R4, R0, 0x5491333, RZ, 0x3c, !PT ;  /* 0x0549133300047812 */ /* 0x000fe200078e3cff */
[C---:B------:R-:W-:Y:S01]  /*0130*/  VIADD R5, R3.reuse, 0x583f19 ;  /* 0x00583f1903057836 */ /* 0x040fe20000000000 */
[----:B------:R-:W-:-:S02]  /*0140*/  IADD3 R2, PT, PT, R3, 0x64f0c9, R0 ;  /* 0x0064f0c903027810 */ /* 0x000fc40007ffe000 */
[C---:B------:R-:W-:Y:S01]  /*0150*/  LOP3.LUT R6, R3.reuse, 0x159a55e5, RZ, 0x3c, !PT ;  /* 0x159a55e503067812 */ /* 0x040fe200078e3cff */
[----:B------:R-:W-:Y:S01]  /*0160*/  VIADD R3, R3, 0x75bcd15 ;  /* 0x075bcd1503037836 */ /* 0x000fe20000000000 */
[----:B------:R1:W-:Y:S01]  /*0170*/  STL.64 [R1+0x10], R4 ;  /* 0x0000100401007387 */ /* 0x0003e20000100a00 */
[----:B------:R-:W-:-:S03]  /*0180*/  SHF.R.S32.HI R0, RZ, 0x1f, R10 ;  /* 0x0000001fff007819 */ /* 0x000fc6000001140a */
[----:B------:R1:W-:Y:S04]  /*0190*/  STL.64 [R1+0x8], R6 ;  /* 0x0000080601007387 */ /* 0x0003e80000100a00 */
[----:B------:R1:W-:Y:S01]  /*01a0*/  STL.64 [R1], R2 ;  /* 0x0000000201007387 */ /* 0x0003e20000100a00 */
[----:B0-----:R-:W-:Y:S05]  /*01b0*/  @!P0 BRA `(.L_x_4) ;  /* 0x0000002400388947 */ /* 0x001fea0003800000 */
[----:B------:R-:W-:Y:S02]  /*01c0*/  IMAD.MOV.U32 R14, RZ, RZ, R0 ;  /* 0x000000ffff0e7224 */ /* 0x000fe400078e0000 */
[----:B------:R-:W-:Y:S02]  /*01d0*/  IMAD.MOV.U32 R12, RZ, RZ, RZ ;  /* 0x000000ffff0c7224 */ /* 0x000fe400078e00ff */
[----:B------:R-:W-:-:S07]  /*01e0*/  IMAD.MOV.U32 R11, RZ, RZ, R10 ;  /* 0x000000ffff0b7224 */ /* 0x000fce00078e000a */
.L_x_13:
[----:B------:R-:W-:Y:S01]  /*01f0*/  LOP3.LUT R0, R11, 0x3, RZ, 0xc0, !PT ;  /* 0x000000030b007812 */ /* 0x000fe200078ec0ff */
[----:B------:R-:W-:Y:S03]  /*0200*/  BSSY.RECONVERGENT B1, `(.L_x_5) ;  /* 0x0000243000017945 */ /* 0x000fe60003800200 */
[----:B------:R-:W-:-:S04]  /*0210*/  ISETP.NE.U32.AND P0, PT, R0, RZ, PT ;  /* 0x000000ff0000720c */ /* 0x000fc80003f05070 */
[----:B------:R-:W-:-:S13]  /*0220*/  ISETP.NE.AND.EX P0, PT, RZ, RZ, PT, P0 ;  /* 0x000000ffff00720c */ /* 0x000fda0003f05300 */
[----:B0-----:R-:W-:Y:S05]  /*0230*/  @!P0 BRA `(.L_x_6) ;  /* 0x0000002000fc8947 */ /* 0x001fea0003800000 */
[----:B------:R-:W0:Y:S01]  /*0240*/  LDC.64 R8, c[0x4][RZ] ;  /* 0x01000000ff087b82 */ /* 0x000e220000000a00 */
[----:B------:R-:W-:Y:S01]  /*0250*/  IMAD.MOV.U32 R0, RZ, RZ, RZ ;  /* 0x000000ffff007224 */ /* 0x000fe200078e00ff */
[----:B-1----:R-:W-:Y:S02]  /*0260*/  CS2R R4, SRZ ;  /* 0x0000000000047805 */ /* 0x002fe4000001ff00 */
[----:B------:R-:W-:Y:S01]  /*0270*/  CS2R R6, SRZ ;  /* 0x0000000000067805 */ /* 0x000fe2000001ff00 */
[----:B------:R-:W-:Y:S02]  /*0280*/  IMAD.MOV.U32 R3, RZ, RZ, RZ ;  /* 0x000000ffff037224 */ /* 0x000fe400078e00ff */
[----:B0-----:R-:W-:-:S07]  /*0290*/  IMAD.WIDE.U32 R8, R12, 0xc80, R8 ;  /* 0x00000c800c087825 */ /* 0x001fce00078e0008 */
.L_x_8:
[----:B------:R-:W-:-:S06]  /*02a0*/  IMAD R13, R0, 0x4, R1 ;  /* 0x00000004000d7824 */ /* 0x000fcc00078e0201 */
[----:B------:R-:W5:Y:S01]  /*02b0*/  LDL R13, [R13+0x4] ;  /* 0x000004000d0d7983 */ /* 0x000f620000100800 */
[----:B------:R-:W-:-:S05]  /*02c0*/  UMOV UR4, URZ ;  /* 0x000000ff00047c82 */ /* 0x000fca0008000000 */
.L_x_7:
[----:B-----5:R-:W-:Y:S01]  /*02d0*/  SHF.R.U32.HI R21, RZ, UR4, R13 ;  /* 0x00000004ff157c19 */ /* 0x020fe2000801160d */
[----:B------:R-:W-:-:S03]  /*02e0*/  IMAD.SHL.U32 R15, R0, 0x20, RZ ;  /* 0x00000020000f7824 */ /* 0x000fc600078e00ff */
[----:B------:R-:W-:Y:S01]  /*02f0*/  LOP3.LUT R16, R21, 0x1, RZ, 0xc0, !PT ;  /* 0x0000000115107812 */ /* 0x000fe200078ec0ff */
[----:B------:R-:W-:-:S03]  /*0300*/  VIADD R15, R15, UR4 ;  /* 0x000000040f0f7c36 */ /* 0x000fc60008000000 */
[----:B------:R-:W-:Y:S01]  /*0310*/  ISETP.NE.U32.AND P0, PT, R16, 0x1, PT ;  /* 0x000000011000780c */ /* 0x000fe20003f05070 */
[----:B------:R-:W-:-:S03]  /*0320*/  IMAD R15, R15, 0x5, RZ ;  /* 0x000000050f0f7824 */ /* 0x000fc600078e02ff */
[----:B------:R-:W-:Y:S01]  /*0330*/  R2P PR, R21, 0x7e ;  /* 0x0000007e15007804 */ /* 0x000fe20000000000 */
[----:B------:R-:W-:-:S08]  /*0340*/  IMAD.WIDE.U32 R16, R15, 0x4, R8 ;  /* 0x000000040f107825 */ /* 0x000fd000078e0008 */
[----:B------:R-:W2:Y:S04]  /*0350*/  @!P0 LDG.E R20, desc[UR6][R16.64+0x10] ;  /* 0x0000100610148981 */ /* 0x000ea8000c1e1900 */
[----:B------:R-:W3:Y:S04]  /*0360*/  @P1 LDG.E R22, desc[UR6][R16.64+0x24] ;  /* 0x0000240610161981 */ /* 0x000ee8000c1e1900 */
[----:B------:R-:W4:Y:S04]  /*0370*/  @P2 LDG.E R24, desc[UR6][R16.64+0x38] ;  /* 0x0000380610182981 */ /* 0x000f28000c1e1900 */
[----:B------:R-:W4:Y:S04]  /*0380*/  @P3 LDG.E R26, desc[UR6][R16.64+0x4c] ;  /* 0x00004c06101a3981 */ /* 0x000f28000c1e1900 */
[----:B------:R-:W4:Y:S04]  /*0390*/  @P4 LDG.E R28, desc[UR6][R16.64+0x60] ;  /* 0x00006006101c4981 */ /* 0x000f28000c1e1900 */
[----:B------:R-:W4:Y:S04]  /*03a0*/  @!P0 LDG.E R18, desc[UR6][R16.64] ;  /* 0x0000000610128981 */ /* 0x000f28000c1e1900 */
[----:B------:R-:W4:Y:S04]  /*03b0*/  @!P0 LDG.E R15, desc[UR6][R16.64+0x4] ;  /* 0x00000406100f8981 */ /* 0x000f28000c1e1900 */
[----:B------:R-:W4:Y:S04]  /*03c0*/  @P5 LDG.E R19, desc[UR6][R16.64+0x74] ;  /* 0x0000740610135981 */ /* 0x000f28000c1e1900 */
[----:B------:R-:W4:Y:S04]  /*03d0*/  @P1 LDG.E R23, desc[UR6][R16.64+0x20] ;  /* 0x0000200610171981 */ /* 0x000f28000c1e1900 */
[----:B------:R-:W4:Y:S01]  /*03e0*/  @P3 LDG.E R25, desc[UR6][R16.64+0x48] ;  /* 0x0000480610193981 */ /* 0x000f22000c1e1900 */
[----:B--2---:R-:W-:-:S03]  /*03f0*/  @!P0 LOP3.LUT R5, R5, R20, RZ, 0x3c, !PT ;  /* 0x0000001405058212 */ /* 0x004fc600078e3cff */
[----:B------:R-:W2:Y:S01]  /*0400*/  @P1 LDG.E R20, desc[UR6][R16.64+0x14] ;  /* 0x0000140610141981 */ /* 0x000ea2000c1e1900 */
[----:B---3--:R-:W-:-:S03]  /*0410*/  @P1 LOP3.LUT R5, R5, R22, RZ, 0x3c, !PT ;  /* 0x0000001605051212 */ /* 0x008fc600078e3cff */
[----:B------:R-:W3:Y:S01]  /*0420*/  @P1 LDG.E R22, desc[UR6][R16.64+0x1c] ;  /* 0x00001c0610161981 */ /* 0x000ee2000c1e1900 */
[----:B----4-:R-:W-:-:S03]  /*0430*/  @P2 LOP3.LUT R5, R5, R24, RZ, 0x3c, !PT ;  /* 0x0000001805052212 */ /* 0x010fc600078e3cff */
[----:B------:R-:W4:Y:S01]  /*0440*/  @P2 LDG.E R24, desc[UR6][R16.64+0x28] ;  /* 0x0000280610182981 */ /* 0x000f22000c1e1900 */
[----:B------:R-:W-:-:S03]  /*0450*/  @P3 LOP3.LUT R5, R5, R26, RZ, 0x3c, !PT ;  /* 0x0000001a05053212 */ /* 0x000fc600078e3cff */
[----:B------:R-:W3:Y:S01]  /*0460*/  @P6 LDG.E R26, desc[UR6][R16.64+0x88] ;  /* 0x00008806101a6981 */ /* 0x000ee2000c1e1900 */
[----:B------:R-:W-:Y:S02]  /*0470*/  @P4 LOP3.LUT R5, R5, R28, RZ, 0x3c, !PT ;  /* 0x0000001c05054212 */ /* 0x000fe400078e3cff */
[----:B------:R-:W-:Y:S02]  /*0480*/  @!P0 LOP3.LUT R3, R3, R18, RZ, 0x3c, !PT ;  /* 0x0000001203038212 */ /* 0x000fe400078e3cff */
[----:B------:R-:W3:Y:S01]  /*0490*/  @!P0 LDG.E R18, desc[UR6][R16.64+0x8] ;  /* 0x0000080610128981 */ /* 0x000ee2000c1e1900 */
[----:B------:R-:W-:-:S03]  /*04a0*/  @!P0 LOP3.LUT R6, R6, R15, RZ, 0x3c, !PT ;  /* 0x0000000f06068212 */ /* 0x000fc600078e3cff */
[----:B------:R-:W3:Y:S01]  /*04b0*/  @!P0 LDG.E R15, desc[UR6][R16.64+0xc] ;  /* 0x00000c06100f8981 */ /* 0x000ee2000c1e1900 */
[----:B------:R-:W-:-:S03]  /*04c0*/  @P5 LOP3.LUT R5, R5, R19, RZ, 0x3c, !PT ;  /* 0x0000001305055212 */ /* 0x000fc600078e3cff */
[----:B------:R-:W3:Y:S01]  /*04d0*/  @P1 LDG.E R19, desc[UR6][R16.64+0x18] ;  /* 0x0000180610131981 */ /* 0x000ee2000c1e1900 */
[----:B--2---:R-:W-:-:S03]  /*04e0*/  @P1 LOP3.LUT R3, R3, R20, RZ, 0x3c, !PT ;  /* 0x0000001403031212 */ /* 0x004fc600078e3cff */
[----:B------:R-:W2:Y:S01]  /*04f0*/  @P3 LDG.E R20, desc[UR6][R16.64+0x3c] ;  /* 0x00003c0610143981 */ /* 0x000ea2000c1e1900 */
[----:B----4-:R-:W-:-:S03]  /*0500*/  @P2 LOP3.LUT R3, R3, R24, RZ, 0x3c, !PT ;  /* 0x0000001803032212 */ /* 0x010fc600078e3cff */
[----:B------:R-:W4:Y:S01]  /*0510*/  @P4 LDG.E R24, desc[UR6][R16.64+0x50] ;  /* 0x0000500610184981 */ /* 0x000f22000c1e1900 */
[----:B---3--:R-:W-:-:S03]  /*0520*/  @!P0 LOP3.LUT R7, R7, R18, RZ, 0x3c, !PT ;  /* 0x0000001207078212 */ /* 0x008fc600078e3cff */
[----:B------:R-:W3:Y:S01]  /*0530*/  @P2 LDG.E R18, desc[UR6][R16.64+0x30] ;  /* 0x0000300610122981 */ /* 0x000ee2000c1e1900 */
[----:B------:R-:W-:-:S03]  /*0540*/  @!P0 LOP3.LUT R4, R4, R15, RZ, 0x3c, !PT ;  /* 0x0000000f04048212 */ /* 0x000fc600078e3cff */
[----:B------:R-:W3:Y:S01]  /*0550*/  @P2 LDG.E R15, desc[UR6][R16.64+0x2c] ;  /* 0x00002c06100f2981 */ /* 0x000ee2000c1e1900 */
[----:B------:R-:W-:-:S03]  /*0560*/  @P1 LOP3.LUT R6, R6, R19, RZ, 0x3c, !PT ;  /* 0x0000001306061212 */ /* 0x000fc600078e3cff */
[----:B------:R-:W3:Y:S01]  /*0570*/  @P2 LDG.E R19, desc[UR6][R16.64+0x34] ;  /* 0x0000340610132981 */ /* 0x000ee2000c1e1900 */
[----:B------:R-:W-:Y:S02]  /*0580*/  @P1 LOP3.LUT R7, R7, R22, RZ, 0x3c, !PT ;  /* 0x0000001607071212 */ /* 0x000fe400078e3cff */
[----:B------:R-:W-:Y:S01]  /*0590*/  @P1 LOP3.LUT R4, R4, R23, RZ, 0x3c, !PT ;  /* 0x0000001704041212 */ /* 0x000fe200078e3cff */
[----:B------:R-:W3:Y:S04]  /*05a0*/  @P3 LDG.E R22, desc[UR6][R16.64+0x44] ;  /* 0x0000440610163981 */ /* 0x000ee8000c1e1900 */
[----:B------:R-:W3:Y:S01]  /*05b0*/  @P3 LDG.E R23, desc[UR6][R16.64+0x40] ;  /* 0x0000400610173981 */ /* 0x000ee2000c1e1900 */
[----:B--2---:R-:W-:-:S03]  /*05c0*/  @P3 LOP3.LUT R3, R3, R20, RZ, 0x3c, !PT ;  /* 0x0000001403033212 */ /* 0x004fc600078e3cff */
[----:B------:R-:W2:Y:S01]  /*05d0*/  @P5 LDG.E R20, desc[UR6][R16.64+0x64] ;  /* 0x0000640610145981 */ /* 0x000ea2000c1e1900 */
[----:B----4-:R-:W-:-:S03]  /*05e0*/  @P4 LOP3.LUT R3, R3, R24, RZ, 0x3c, !PT ;  /* 0x0000001803034212 */ /* 0x010fc600078e3cff */
[----:B------:R-:W4:Y:S01]  /*05f0*/  @P6 LDG.E R24, desc[UR6][R16.64+0x78] ;  /* 0x0000780610186981 */ /* 0x000f22000c1e1900 */
[----:B---3--:R-:W-:-:S03]  /*0600*/  @P2 LOP3.LUT R7, R7, R18, RZ, 0x3c, !PT ;  /* 0x0000001207072212 */ /* 0x008fc600078e3cff */
[----:B------:R-:W3:Y:S01]  /*0610*/  @P4 LDG.E R18, desc[UR6][R16.64+0x58] ;  /* 0x0000580610124981 */ /* 0x000ee2000c1e1900 */
[----:B------:R-:W-:-:S03]  /*0620*/  @P2 LOP3.LUT R6, R6, R15, RZ, 0x3c, !PT ;  /* 0x0000000f06062212 */ /* 0x000fc600078e3cff */
[----:B------:R-:W3:Y:S01]  /*0630*/  @P4 LDG.E R15, desc[UR6][R16.64+0x54] ;  /* 0x00005406100f4981 */ /* 0x000ee2000c1e1900 */
[----:B------:R-:W-:-:S03]  /*0640*/  @P2 LOP3.LUT R4, R4, R19, RZ, 0x3c, !PT ;  /* 0x0000001304042212 */ /* 0x000fc600078e3cff */
[----:B------:R-:W3:Y:S01]  /*0650*/  @P4 LDG.E R19, desc[UR6][R16.64+0x5c] ;  /* 0x00005c0610134981 */ /* 0x000ee2000c1e1900 */
[----:B------:R-:W-:Y:S02]  /*0660*/  @P3 LOP3.LUT R7, R7, R22, RZ, 0x3c, !PT ;  /* 0x0000001607073212 */ /* 0x000fe400078e3cff */
[----:B------:R-:W-:Y:S01]  /*0670*/  @P3 LOP3.LUT R4, R4, R25, RZ, 0x3c, !PT ;  /* 0x0000001904043212 */ /* 0x000fe200078e3cff */
[----:B------:R-:W3:Y:S01]  /*0680*/  @P5 LDG.E R22, desc[UR6][R16.64+0x6c] ;  /* 0x00006c0610165981 */ /* 0x000ee2000c1e1900 */
[----:B------:R-:W-:-:S03]  /*0690*/  @P3 LOP3.LUT R6, R6, R23, RZ, 0x3c, !PT ;  /* 0x0000001706063212 */ /* 0x000fc600078e3cff */
[----:B------:R-:W3:Y:S04]  /*06a0*/  @P5 LDG.E R23, desc[UR6][R16.64+0x68] ;  /* 0x0000680610175981 */ /* 0x000ee8000c1e1900 */
[----:B------:R-:W3:Y:S01]  /*06b0*/  @P5 LDG.E R25, desc[UR6][R16.64+0x70] ;  /* 0x0000700610195981 */ /* 0x000ee2000c1e1900 */
[----:B------:R-:W-:Y:S02]  /*06c0*/  LOP3.LUT P0, RZ, R21, 0x80, RZ, 0xc0, !PT ;  /* 0x0000008015ff7812 */ /* 0x000fe4000780c0ff */
[----:B--2---:R-:W-:-:S11]  /*06d0*/  @P5 LOP3.LUT R3, R3, R20, RZ, 0x3c, !PT ;  /* 0x0000001403035212 */ /* 0x004fd600078e3cff */
        /* <DEDUP_REMOVED lines=15> */
[----:B------:R-:W-:Y:S02]  /*07d0*/  @P6 LOP3.LUT R5, R5, R26, RZ, 0x3c, !PT ;  /* 0x0000001a05056212 */ /* 0x000fe400078e3cff */
[----:B--2---:R-:W-:Y:S02]  /*07e0*/  @P0 LOP3.LUT R3, R3, R20, RZ, 0x3c, !PT ;  /* 0x0000001403030212 */ /* 0x004fe400078e3cff */
[----:B----4-:R-:W-:Y:S02]  /*07f0*/  @P0 LOP3.LUT R5, R5, R24, RZ, 0x3c, !PT ;  /* 0x0000001805050212 */ /* 0x010fe400078e3cff */
[----:B---3--:R-:W-:Y:S02]  /*0800*/  @P6 LOP3.LUT R7, R7, R18, RZ, 0x3c, !PT ;  /* 0x0000001207076212 */ /* 0x008fe400078e3cff */
[----:B------:R-:W-:Y:S02]  /*0810*/  @P6 LOP3.LUT R6, R6, R15, RZ, 0x3c, !PT ;  /* 0x0000000f06066212 */ /* 0x000fe400078e3cff */
[----:B------:R-:W-:-:S02]  /*0820*/  @P6 LOP3.LUT R4, R4, R19, RZ, 0x3c, !PT ;  /* 0x0000001304046212 */ /* 0x000fc400078e3cff */
[----:B------:R-:W-:Y:S02]  /*0830*/  @P0 LOP3.LUT R7, R7, R22, RZ, 0x3c, !PT ;  /* 0x0000001607070212 */ /* 0x000fe400078e3cff */
[----:B------:R-:W-:Y:S02]  /*0840*/  @P0 LOP3.LUT R6, R6, R23, RZ, 0x3c, !PT ;  /* 0x0000001706060212 */ /* 0x000fe400078e3cff */
[----:B------:R-:W-:Y:S02]  /*0850*/  @P0 LOP3.LUT R4, R4, R25, RZ, 0x3c, !PT ;  /* 0x0000001904040212 */ /* 0x000fe400078e3cff */
[----:B------:R-:W-:-:S13]  /*0860*/  R2P PR, R21.B1, 0x7f ;  /* 0x0000007f15007804 */ /* 0x000fda0000001000 */
[----:B------:R-:W2:Y:S04]  /*0870*/  @P0 LDG.E R18, desc[UR6][R16.64+0xa0] ;  /* 0x0000a00610120981 */ /* 0x000ea8000c1e1900 */
[----:B------:R-:W3:Y:S04]  /*0880*/  @P0 LDG.E R15, desc[UR6][R16.64+0xa4] ;  /* 0x0000a406100f0981 */ /* 0x000ee8000c1e1900 */
[----:B------:R-:W4:Y:S04]  /*0890*/  @P0 LDG.E R20, desc[UR6][R16.64+0xa8] ;  /* 0x0000a80610140981 */ /* 0x000f28000c1e1900 */
[----:B------:R-:W4:Y:S04]  /*08a0*/  @P0 LDG.E R19, desc[UR6][R16.64+0xac] ;  /* 0x0000ac0610130981 */ /* 0x000f28000c1e1900 */
[----:B------:R-:W4:Y:S04]  /*08b0*/  @P0 LDG.E R22, desc[UR6][R16.64+0xb0] ;  /* 0x0000b00610160981 */ /* 0x000f28000c1e1900 */
[----:B------:R-:W4:Y:S04]  /*08c0*/  @P1 LDG.E R24, desc[UR6][R16.64+0xb4] ;  /* 0x0000b40610181981 */ /* 0x000f28000c1e1900 */
[----:B------:R-:W4:Y:S04]  /*08d0*/  @P1 LDG.E R26, desc[UR6][R16.64+0xbc] ;  /* 0x0000bc06101a1981 */ /* 0x000f28000c1e1900 */
[----:B------:R-:W4:Y:S04]  /*08e0*/  @P1 LDG.E R23, desc[UR6][R16.64+0xb8] ;  /* 0x0000b80610171981 */ /* 0x000f28000c1e1900 */
[----:B------:R-:W4:Y:S04]  /*08f0*/  @P1 LDG.E R28, desc[UR6][R16.64+0xc4] ;  /* 0x0000c406101c1981 */ /* 0x000f28000c1e1900 */
[----:B------:R-:W4:Y:S01]  /*0900*/  @P1 LDG.E R25, desc[UR6][R16.64+0xc0] ;  /* 0x0000c00610191981 */ /* 0x000f22000c1e1900 */
[----:B--2---:R-:W-:-:S03]  /*0910*/  @P0 LOP3.LUT R3, R3, R18, RZ, 0x3c, !PT ;  /* 0x0000001203030212 */ /* 0x004fc600078e3cff */
[----:B------:R-:W2:Y:S01]  /*0920*/  @P2 LDG.E R18, desc[UR6][R16.64+0xc8] ;  /* 0x0000c80610122981 */ /* 0x000ea2000c1e1900 */
[----:B---3--:R-:W-:-:S03]  /*0930*/  @P0 LOP3.LUT R6, R6, R15, RZ, 0x3c, !PT ;  /* 0x0000000f06060212 */ /* 0x008fc600078e3cff */
[----:B------:R-:W3:Y:S01]  /*0940*/  @P2 LDG.E R15, desc[UR6][R16.64+0xcc] ;  /* 0x0000cc06100f2981 */ /* 0x000ee2000c1e1900 */
[----:B----4-:R-:W-:-:S03]  /*0950*/  @P0 LOP3.LUT R7, R7, R20, RZ, 0x3c, !PT ;  /* 0x0000001407070212 */ /* 0x010fc600078e3cff */
[----:B------:R-:W4:Y:S01]  /*0960*/  @P3 LDG.E R20, desc[UR6][R16.64+0xec] ;  /* 0x0000ec0610143981 */ /* 0x000f22000c1e1900 */
[----:B------:R-:W-:-:S03]  /*0970*/  @P0 LOP3.LUT R4, R4, R19, RZ, 0x3c, !PT ;  /* 0x0000001304040212 */ /* 0x000fc600078e3cff */
[----:B------:R-:W4:Y:S01]  /*0980*/  @P2 LDG.E R19, desc[UR6][R16.64+0xd4] ;  /* 0x0000d40610132981 */ /* 0x000f22000c1e1900 */
[----:B------:R-:W-:Y:S02]  /*0990*/  @P0 LOP3.LUT R5, R5, R22, RZ, 0x3c, !PT ;  /* 0x0000001605050212 */ /* 0x000fe400078e3cff */
[----:B------:R-:W-:Y:S01]  /*09a0*/  LOP3.LUT P0, RZ, R21, 0x8000, RZ, 0xc0, !PT ;  /* 0x0000800015ff7812 */ /* 0x000fe2000780c0ff */
[----:B------:R-:W4:Y:S01]  /*09b0*/  @P2 LDG.E R22, desc[UR6][R16.64+0xd0] ;  /* 0x0000d00610162981 */ /* 0x000f22000c1e1900 */
[----:B------:R-:W-:-:S03]  /*09c0*/  @P1 LOP3.LUT R3, R3, R24, RZ, 0x3c, !PT ;  /* 0x0000001803031212 */ /* 0x000fc600078e3cff */
[----:B------:R-:W4:Y:S01]  /*09d0*/  @P3 LDG.E R21, desc[UR6][R16.64+0xe0] ;  /* 0x0000e00610153981 */ /* 0x000f22000c1e1900 */
[----:B------:R-:W-:-:S03]  /*09e0*/  @P1 LOP3.LUT R7, R7, R26, RZ, 0x3c, !PT ;  /* 0x0000001a07071212 */ /* 0x000fc600078e3cff */
[----:B------:R-:W4:Y:S01]  /*09f0*/  @P2 LDG.E R24, desc[UR6][R16.64+0xd8] ;  /* 0x0000d80610182981 */ /* 0x000f22000c1e1900 */
[----:B------:R-:W-:-:S03]  /*0a00*/  @P1 LOP3.LUT R6, R6, R23, RZ, 0x3c, !PT ;  /* 0x0000001706061212 */ /* 0x000fc600078e3cff */
[----:B------:R-:W4:Y:S01]  /*0a10*/  @P3 LDG.E R26, desc[UR6][R16.64+0xdc] ;  /* 0x0000dc06101a3981 */ /* 0x000f22000c1e1900 */
[----:B------:R-:W-:-:S03]  /*0a20*/  @P1 LOP3.LUT R5, R5, R28, RZ, 0x3c, !PT ;  /* 0x0000001c05051212 */ /* 0x000fc600078e3cff */
[----:B------:R-:W4:Y:S04]  /*0a30*/  @P3 LDG.E R28, desc[UR6][R16.64+0xe4] ;  /* 0x0000e406101c3981 */ /* 0x000f28000c1e1900 */
[----:B------:R-:W4:Y:S01]  /*0a40*/  @P3 LDG.E R23, desc[UR6][R16.64+0xe8] ;  /* 0x0000e80610173981 */ /* 0x000f22000c1e1900 */
[----:B--2---:R-:W-:-:S03]  /*0a50*/  @P2 LOP3.LUT R3, R3, R18, RZ, 0x3c, !PT ;  /* 0x0000001203032212 */ /* 0x004fc600078e3cff */
[----:B------:R-:W2:Y:S01]  /*0a60*/  @P4 LDG.E R18, desc[UR6][R16.64+0xf0] ;  /* 0x0000f00610124981 */ /* 0x000ea2000c1e1900 */
[----:B---3--:R-:W-:Y:S02]  /*0a70*/  @P2 LOP3.LUT R6, R6, R15, RZ, 0x3c, !PT ;  /* 0x0000000f06062212 */ /* 0x008fe400078e3cff */
[----:B------:R-:W-:Y:S01]  /*0a80*/  @P1 LOP3.LUT R4, R4, R25, RZ, 0x3c, !PT ;  /* 0x0000001904041212 */ /* 0x000fe200078e3cff */
[----:B------:R-:W3:Y:S03]  /*0a90*/  @P5 LDG.E R15, desc[UR6][R16.64+0x110] ;  /* 0x00011006100f5981 */ /* 0x000ee6000c1e1900 */
[----:B----4-:R-:W-:Y:S02]  /*0aa0*/  @P2 LOP3.LUT R4, R4, R19, RZ, 0x3c, !PT ;  /* 0x0000001304042212 */ /* 0x010fe400078e3cff */
[----:B------:R-:W4:Y:S01]  /*0ab0*/  @P4 LDG.E R19, desc[UR6][R16.64+0xf4] ;  /* 0x0000f40610134981 */ /* 0x000f22000c1e1900 */
        /* <DEDUP_REMOVED lines=12> */
[----:B--2---:R-:W-:-:S03]  /*0b80*/  @P4 LOP3.LUT R3, R3, R18, RZ, 0x3c, !PT ;  /* 0x0000001203034212 */ /* 0x004fc600078e3cff */
[----:B------:R-:W2:Y:S01]  /*0b90*/  @P5 LDG.E R18, desc[UR6][R16.64+0x114] ;  /* 0x0001140610125981 */ /* 0x000ea2000c1e1900 */
[----:B------:R-:W-:-:S03]  /*0ba0*/  @P3 LOP3.LUT R5, R5, R20, RZ, 0x3c, !PT ;  /* 0x0000001405053212 */ /* 0x000fc600078e3cff */
[----:B------:R-:W2:Y:S01]  /*0bb0*/  @P6 LDG.E R20, desc[UR6][R16.64+0x118] ;  /* 0x0001180610146981 */ /* 0x000ea2000c1e1900 */
[----:B----4-:R-:W-:-:S03]  /*0bc0*/  @P4 LOP3.LUT R6, R6, R19, RZ, 0x3c, !PT ;  /* 0x0000001306064212 */ /* 0x010fc600078e3cff */
[----:B------:R-:W4:Y:S01]  /*0bd0*/  @P6 LDG.E R19, desc[UR6][R16.64+0x11c] ;  /* 0x00011c0610136981 */ /* 0x000f22000c1e1900 */
[----:B---3--:R-:W-:-:S03]  /*0be0*/  @P4 LOP3.LUT R7, R7, R22, RZ, 0x3c, !PT ;  /* 0x0000001607074212 */ /* 0x008fc600078e3cff */
[----:B------:R-:W3:Y:S01]  /*0bf0*/  @P6 LDG.E R22, desc[UR6][R16.64+0x120] ;  /* 0x0001200610166981 */ /* 0x000ee2000c1e1900 */
[----:B------:R-:W-:-:S03]  /*0c00*/  @P4 LOP3.LUT R4, R4, R21, RZ, 0x3c, !PT ;  /* 0x0000001504044212 */ /* 0x000fc600078e3cff */
[----:B------:R-:W3:Y:S01]  /*0c10*/  @P0 LDG.E R21, desc[UR6][R16.64+0x130] ;  /* 0x0001300610150981 */ /* 0x000ee2000c1e1900 */
[----:B------:R-:W-:Y:S02]  /*0c20*/  @P4 LOP3.LUT R5, R5, R24, RZ, 0x3c, !PT ;  /* 0x0000001805054212 */ /* 0x000fe400078e3cff */
[----:B------:R-:W-:Y:S01]  /*0c30*/  @P5 LOP3.LUT R4, R4, R15, RZ, 0x3c, !PT ;  /* 0x0000000f04045212 */ /* 0x000fe200078e3cff */
[----:B------:R-:W3:Y:S01]  /*0c40*/  @P6 LDG.E R24, desc[UR6][R16.64+0x128] ;  /* 0x0001280610186981 */ /* 0x000ee2000c1e1900 */
[----:B------:R-:W-:-:S03]  /*0c50*/  @P5 LOP3.LUT R3, R3, R26, RZ, 0x3c, !PT ;  /* 0x0000001a03035212 */ /* 0x000fc600078e3cff */
[----:B------:R-:W3:Y:S01]  /*0c60*/  @P6 LDG.E R15, desc[UR6][R16.64+0x124] ;  /* 0x00012406100f6981 */ /* 0x000ee2000c1e1900 */
[----:B------:R-:W-:-:S03]  /*0c70*/  @P5 LOP3.LUT R7, R7, R28, RZ, 0x3c, !PT ;  /* 0x0000001c07075212 */ /* 0x000fc600078e3cff */
[----:B------:R-:W3:Y:S01]  /*0c80*/  @P0 LDG.E R26, desc[UR6][R16.64+0x12c] ;  /* 0x00012c06101a0981 */ /* 0x000ee2000c1e1900 */
[----:B------:R-:W-:-:S03]  /*0c90*/  @P5 LOP3.LUT R6, R6, R23, RZ, 0x3c, !PT ;  /* 0x0000001706065212 */ /* 0x000fc600078e3cff */
[----:B------:R-:W3:Y:S04]  /*0ca0*/  @P0 LDG.E R28, desc[UR6][R16.64+0x13c] ;  /* 0x00013c06101c0981 */ /* 0x000ee8000c1e1900 */
[----:B------:R-:W3:Y:S01]  /*0cb0*/  @P0 LDG.E R23, desc[UR6][R16.64+0x138] ;  /* 0x0001380610170981 */ /* 0x000ee2000c1e1900 */
[----:B--2---:R-:W-:-:S03]  /*0cc0*/  @P5 LOP3.LUT R5, R5, R18, RZ, 0x3c, !PT ;  /* 0x0000001205055212 */ /* 0x004fc600078e3cff */
[----:B------:R-:W2:Y:S01]  /*0cd0*/  @P0 LDG.E R18, desc[UR6][R16.64+0x134] ;  /* 0x0001340610120981 */ /* 0x000ea2000c1e1900 */
[----:B------:R-:W-:-:S04]  /*0ce0*/  UIADD3 UR4, UPT, UPT, UR4, 0x10, URZ ;  /* 0x0000001004047890 */ /* 0x000fc8000fffe0ff */
[----:B------:R-:W-:Y:S01]  /*0cf0*/  UISETP.NE.AND UP0, UPT, UR4, 0x20, UPT ;  /* 0x000000200400788c */ /* 0x000fe2000bf05270 */
[----:B------:R-:W-:Y:S02]  /*0d00*/  @P6 LOP3.LUT R3, R3, R20, RZ, 0x3c, !PT ;  /* 0x0000001403036212 */ /* 0x000fe400078e3cff */
[----:B----4-:R-:W-:Y:S02]  /*0d10*/  @P6 LOP3.LUT R6, R6, R19, RZ, 0x3c, !PT ;  /* 0x0000001306066212 */ /* 0x010fe400078e3cff */
[----:B---3--:R-:W-:Y:S02]  /*0d20*/  @P6 LOP3.LUT R7, R7, R22, RZ, 0x3c, !PT ;  /* 0x0000001607076212 */ /* 0x008fe400078e3cff */
[----:B------:R-:W-:Y:S02]  /*0d30*/  @P0 LOP3.LUT R6, R6, R21, RZ, 0x3c, !PT ;  /* 0x0000001506060212 */ /* 0x000fe400078e3cff */
[----:B------:R-:W-:Y:S02]  /*0d40*/  @P6 LOP3.LUT R5, R5, R24, RZ, 0x3c, !PT ;  /* 0x0000001805056212 */ /* 0x000fe400078e3cff */
[----:B------:R-:W-:-:S02]  /*0d50*/  @P6 LOP3.LUT R4, R4, R15, RZ, 0x3c, !PT ;  /* 0x0000000f04046212 */ /* 0x000fc400078e3cff */
[----:B------:R-:W-:Y:S02]  /*0d60*/  @P0 LOP3.LUT R3, R3, R26, RZ, 0x3c, !PT ;  /* 0x0000001a03030212 */ /* 0x000fe400078e3cff */
[----:B------:R-:W-:Y:S02]  /*0d70*/  @P0 LOP3.LUT R5, R5, R28, RZ, 0x3c, !PT ;  /* 0x0000001c05050212 */ /* 0x000fe400078e3cff */
[----:B------:R-:W-:Y:S02]  /*0d80*/  @P0 LOP3.LUT R4, R4, R23, RZ, 0x3c, !PT ;  /* 0x0000001704040212 */ /* 0x000fe400078e3cff */
[----:B--2---:R-:W-:Y:S01]  /*0d90*/  @P0 LOP3.LUT R7, R7, R18, RZ, 0x3c, !PT ;  /* 0x0000001207070212 */ /* 0x004fe200078e3cff */
[----:B------:R-:W-:Y:S06]  /*0da0*/  BRA.U UP0, `(.L_x_7) ;  /* 0xfffffff500487547 */ /* 0x000fec000b83ffff */
[----:B------:R-:W-:-:S05]  /*0db0*/  VIADD R0, R0, 0x1 ;  /* 0x0000000100007836 */ /* 0x000fca0000000000 */
[----:B------:R-:W-:-:S13]  /*0dc0*/  ISETP.NE.AND P0, PT, R0, 0x5, PT ;  /* 0x000000050000780c */ /* 0x000fda0003f05270 */
[----:B------:R-:W-:Y:S05]  /*0dd0*/  @P0 BRA `(.L_x_8) ;  /* 0xfffffff400300947 */ /* 0x000fea000383ffff */
[----:B------:R-:W-:Y:S01]  /*0de0*/  LOP3.LUT R0, R11, 0x3, RZ, 0xc0, !PT ;  /* 0x000000030b007812 */ /* 0x000fe200078ec0ff */
[----:B------:R0:W-:Y:S03]  /*0df0*/  STL.64 [R1+0x8], R6 ;  /* 0x0000080601007387 */ /* 0x0001e60000100a00 */
[----:B------:R-:W-:Y:S01]  /*0e00*/  ISETP.NE.U32.AND P0, PT, R0, 0x1, PT ;  /* 0x000000010000780c */ /* 0x000fe20003f05070 */
[----:B------:R0:W-:Y:S03]  /*0e10*/  STL.64 [R1+0x10], R4 ;  /* 0x0000100401007387 */ /* 0x0001e60000100a00 */
[----:B------:R-:W-:Y:S01]  /*0e20*/  ISETP.NE.AND.EX P0, PT, RZ, RZ, PT, P0 ;  /* 0x000000ffff00720c */ /* 0x000fe20003f05300 */
[----:B------:R0:W-:-:S12]  /*0e30*/  STL [R1+0x4], R3 ;  /* 0x0000040301007387 */ /* 0x0001d80000100800 */
[----:B0-----:R-:W-:Y:S05]  /*0e40*/  @!P0 BRA `(.L_x_6) ;  /* 0x0000001400f88947 */ /* 0x001fea0003800000 */
[----:B------:R-:W-:Y:S01]  /*0e50*/  UMOV UR4, URZ ;  /* 0x000000ff00047c82 */ /* 0x000fe20008000000 */
[----:B------:R-:W-:Y:S01]  /*0e60*/  IMAD.MOV.U32 R0, RZ, RZ, RZ ;  /* 0x000000ffff007224 */ /* 0x000fe200078e00ff */
[----:B------:R-:W-:Y:S01]  /*0e70*/  CS2R R6, SRZ ;  /* 0x0000000000067805 */ /* 0x000fe2000001ff00 */
[----:B------:R-:W-:Y:S02]  /*0e80*/  IMAD.MOV.U32 R4, RZ, RZ, RZ ;  /* 0x000000ffff047224 */ /* 0x000fe400078e00ff */
[----:B------:R-:W-:Y:S02]  /*0e90*/  IMAD.MOV.U32 R3, RZ, RZ, RZ ;  /* 0x000000ffff037224 */ /* 0x000fe400078e00ff */
[----:B------:R-:W-:-:S07]  /*0ea0*/  IMAD.U32 R5, RZ, RZ, UR4 ;  /* 0x00000004ff057e24 */ /* 0x000fce000f8e00ff */
.L_x_10:
[----:B------:R-:W-:-:S06]  /*0eb0*/  IMAD R13, R0, 0x4, R1 ;  /* 0x00000004000d7824 */ /* 0x000fcc00078e0201 */
[----:B------:R-:W5:Y:S01]  /*0ec0*/  LDL R13, [R13+0x4] ;  /* 0x000004000d0d7983 */ /* 0x000f620000100800 */
[----:B------:R-:W-:-:S05]  /*0ed0*/  UMOV UR4, URZ ;  /* 0x000000ff00047c82 */ /* 0x000fca0008000000 */
.L_x_9:
        /* <DEDUP_REMOVED lines=180> */
[----:B------:R0:W-:Y:S03]  /*1a20*/  STL [R1+0x4], R3 ;  /* 0x0000040301007387 */ /* 0x0001e60000100800 */
[----:B------:R-:W-:Y:S01]  /*1a30*/  ISETP.NE.AND.EX P0, PT, RZ, RZ, PT, P0 ;  /* 0x000000ffff00720c */ /* 0x000fe20003f05300 */
[----:B------:R0:W-:-:S12]  /*1a40*/  STL.64 [R1+0x10], R4 ;  /* 0x0000100401007387 */ /* 0x0001d80000100a00 */
[----:B0-----:R-:W-:Y:S05]  /*1a50*/  @P0 BRA `(.L_x_6) ;  /* 0x0000000800f40947 */ /* 0x001fea0003800000 */
[----:B------:R-:W-:Y:S01]  /*1a60*/  UMOV UR4, URZ ;  /* 0x000000ff00047c82 */ /* 0x000fe20008000000 */
[----:B------:R-:W-:Y:S01]  /*1a70*/  IMAD.MOV.U32 R0, RZ, RZ, RZ ;  /* 0x000000ffff007224 */ /* 0x000fe200078e00ff */
[----:B------:R-:W-:Y:S01]  /*1a80*/  CS2R R6, SRZ ;  /* 0x0000000000067805 */ /* 0x000fe2000001ff00 */
[----:B------:R-:W-:Y:S02]  /*1a90*/  IMAD.MOV.U32 R4, RZ, RZ, RZ ;  /* 0x000000ffff047224 */ /* 0x000fe400078e00ff */
[----:B------:R-:W-:Y:S02]  /*1aa0*/  IMAD.MOV.U32 R3, RZ, RZ, RZ ;  /* 0x000000ffff037224 */ /* 0x000fe400078e00ff */
[----:B------:R-:W-:-:S07]  /*1ab0*/  IMAD.U32 R5, RZ, RZ, UR4 ;  /* 0x00000004ff057e24 */ /* 0x000fce000f8e00ff */
.L_x_12:
[----:B------:R-:W-:-:S06]  /*1ac0*/  IMAD R13, R0, 0x4, R1 ;  /* 0x00000004000d7824 */ /* 0x000fcc00078e0201 */
[----:B------:R-:W5:Y:S01]  /*1ad0*/  LDL R13, [R13+0x4] ;  /* 0x000004000d0d7983 */ /* 0x000f620000100800 */
[----:B------:R-:W-:-:S05]  /*1ae0*/  UMOV UR4, URZ ;  /* 0x000000ff00047c82 */ /* 0x000fca0008000000 */
.L_x_11:
        /* <DEDUP_REMOVED lines=177> */
[----:B------:R0:W-:Y:S04]  /*2600*/  STL.64 [R1+0x8], R6 ;  /* 0x0000080601007387 */ /* 0x0001e80000100a00 */
[----:B------:R0:W-:Y:S04]  /*2610*/  STL [R1+0x4], R3 ;  /* 0x0000040301007387 */ /* 0x0001e80000100800 */
[----:B------:R0:W-:Y:S02]  /*2620*/  STL.64 [R1+0x10], R4 ;  /* 0x0000100401007387 */ /* 0x0001e40000100a00 */
.L_x_6:
[----:B------:R-:W-:Y:S05]  /*2630*/  BSYNC.RECONVERGENT B1 ;  /* 0x0000000000017941 */ /* 0x000fea0003800200 */
.L_x_5:
[C---:B------:R-:W-:Y:S01]  /*2640*/  ISETP.GT.U32.AND P0, PT, R11.reuse, 0x3, PT ;  /* 0x000000030b00780c */ /* 0x040fe20003f04070 */
[----:B------:R-:W-:Y:S01]  /*2650*/  VIADD R12, R12, 0x1 ;  /* 0x000000010c0c7836 */ /* 0x000fe20000000000 */
[--C-:B------:R-:W-:Y:S02]  /*2660*/  SHF.R.U64 R11, R11, 0x2, R14.reuse ;  /* 0x000000020b0b7819 */ /* 0x100fe4000000120e */
[----:B------:R-:W-:Y:S02]  /*2670*/  ISETP.GT.U32.AND.EX P0, PT, R14, RZ, PT, P0 ;  /* 0x000000ff0e00720c */ /* 0x000fe40003f04100 */
[----:B------:R-:W-:-:S11]  /*2680*/  SHF.R.U32.HI R14, RZ, 0x2, R14 ;  /* 0x00000002ff0e7819 */ /* 0x000fd6000001160e */
[----:B------:R-:W-:Y:S05]  /*2690*/  @P0 BRA `(.L_x_13) ;  /* 0xffffffd800d40947 */ /* 0x000fea000383ffff */
.L_x_4:
[----:B------:R-:W-:Y:S05]  /*26a0*/  BSYNC.RECONVERGENT B0 ;  /* 0x0000000000007941 */ /* 0x000fea0003800200 */
.L_x_3:
[----:B------:R-:W-:Y:S01]  /*26b0*/  SHF.R.U32.HI R0, RZ, 0x2, R3 ;  /* 0x00000002ff007819 */ /* 0x000fe20000011603 */
[----:B------:R-:W2:Y:S03]  /*26c0*/  LDCU.64 UR4, c[0x0][0x380] ;  /* 0x00007000ff0477ac */ /* 0x000ea60008000a00 */
[----:B------:R-:W-:Y:S01]  /*26d0*/  LOP3.LUT R0, R0, R3, RZ, 0x3c, !PT ;  /* 0x0000000300007212 */ /* 0x000fe200078e3cff */
[----:B01----:R-:W-:-:S04]  /*26e0*/  IMAD.SHL.U32 R3, R5, 0x10, RZ ;  /* 0x0000001005037824 */ /* 0x003fc800078e00ff */
[----:B------:R-:W-:-:S05]  /*26f0*/  IMAD.SHL.U32 R4, R0, 0x2, RZ ;  /* 0x0000000200047824 */ /* 0x000fca00078e00ff */
[----:B------:R-:W-:Y:S01]  /*2700*/  LOP3.LUT R4, R0, R4, R3, 0x96, !PT ;  /* 0x0000000400047212 */ /* 0x000fe200078e9603 */
[----:B------:R-:W-:Y:S01]  /*2710*/  IMAD.MOV.U32 R0, RZ, RZ, 0x2f800000 ;  /* 0x2f800000ff007424 */ /* 0x000fe200078e00ff */
[----:B------:R-:W-:Y:S02]  /*2720*/  SHF.R.S32.HI R3, RZ, 0x1f, R10 ;  /* 0x0000001fff037819 */ /* 0x000fe4000001140a */
[----:B------:R-:W-:Y:S01]  /*2730*/  LOP3.LUT R5, R4, R5, RZ, 0x3c, !PT ;  /* 0x0000000504057212 */ /* 0x000fe200078e3cff */
[----:B------:R-:W-:-:S03]  /*2740*/  IMAD.MOV.U32 R4, RZ, RZ, 0x40000000 ;  /* 0x40000000ff047424 */ /* 0x000fc600078e00ff */
[----:B------:R-:W-:Y:S02]  /*2750*/  IADD3 R5, PT, PT, R2, 0x587c5, R5 ;  /* 0x000587c502057810 */ /* 0x000fe40007ffe005 */
[C---:B--2---:R-:W-:Y:S02]  /*2760*/  LEA R2, P0, R10.reuse, UR4, 0x2 ;  /* 0x000000040a027c11 */ /* 0x044fe4000f8010ff */
[----:B------:R-:W-:Y:S02]  /*2770*/  I2FP.F32.U32 R5, R5 ;  /* 0x0000000500057245 */ /* 0x000fe40000201000 */
[----:B------:R-:W-:-:S03]  /*2780*/  LEA.HI.X R3, R10, UR5, R3, 0x2, P0 ;  /* 0x000000050a037c11 */ /* 0x000fc600080f1403 */
[----:B------:R-:W-:-:S04]  /*2790*/  FFMA R5, R5, R0, 1.1641532182693481445e-10 ;  /* 0x2f00000005057423 */ /* 0x000fc80000000000 */
[----:B------:R-:W-:-:S05]  /*27a0*/  FFMA R5, R5, R4, -1 ;  /* 0xbf80000005057423 */ /* 0x000fca0000000004 */
[----:B------:R-:W-:Y:S01]  /*27b0*/  STG.E desc[UR6][R2.64], R5 ;  /* 0x0000000502007986 */ /* 0x000fe2000c101906 */
[----:B------:R-:W-:Y:S05]  /*27c0*/  EXIT ;  /* 0x000000000000794d */ /* 0x000fea0003800000 */
.L_x_14:
        /* <DEDUP_REMOVED lines=11> */
.L_x_23:


//--------------------- .text._Z3dotPfS_S_i       --------------------------
	.section	.text._Z3dotPfS_S_i,"ax",@progbits
	.align	128
        .global         _Z3dotPfS_S_i
        .type           _Z3dotPfS_S_i,@function
        .size           _Z3dotPfS_S_i,(.L_x_24 - _Z3dotPfS_S_i)
        .other          _Z3dotPfS_S_i,@"STO_CUDA_ENTRY STV_DEFAULT"
_Z3dotPfS_S_i:
.text._Z3dotPfS_S_i:
[----:B------:R-:W-:Y:S01]  /*0000*/  LDC R1, c[0x0][0x37c] ;  /* 0x0000df00ff017b82 */ /* 0x000fe20000000800 */
[----:B------:R-:W0:Y:S07]  /*0010*/  S2R R5, SR_CTAID.X ;  /* 0x0000000000057919 */ /* 0x000e2e0000002500 */
[----:B------:R-:W1:Y:S01]  /*0020*/  LDC R4, c[0x0][0x398] ;  /* 0x0000e600ff047b82 */ /* 0x000e620000000800 */
[----:B------:R-:W0:Y:S01]  /*0030*/  LDCU UR4, c[0x0][0x360] ;  /* 0x00006c00ff0477ac */ /* 0x000e220008000800 */
[----:B------:R-:W0:Y:S02]  /*0040*/  S2R R0, SR_TID.X ;  /* 0x0000000000007919 */ /* 0x000e240000002100 */
[----:B0-----:R-:W-:-:S05]  /*0050*/  IMAD R5, R5, UR4, R0 ;  /* 0x0000000405057c24 */ /* 0x001fca000f8e0200 */
[----:B-1----:R-:W-:-:S13]  /*0060*/  ISETP.GE.AND P0, PT, R5, R4, PT ;  /* 0x000000040500720c */ /* 0x002fda0003f06270 */
[----:B------:R-:W-:Y:S05]  /*0070*/  @P0 EXIT ;  /* 0x000000000000094d */ /* 0x000fea0003800000 */
[----:B------:R-:W0:Y:S01]  /*0080*/  LDC.64 R2, c[0x0][0x380] ;  /* 0x0000e000ff027b82 */ /* 0x000e220000000a00 */
[----:B------:R-:W1:Y:S01]  /*0090*/  LDCU.64 UR8, c[0x0][0x358] ;  /* 0x00006b00ff0877ac */ /* 0x000e620008000a00 */
[----:B------:R-:W-:Y:S01]  /*00a0*/  ISETP.GE.AND P0, PT, R4, 0x1, PT ;  /* 0x000000010400780c */ /* 0x000fe20003f06270 */
[----:B0-----:R-:W-:-:S05]  /*00b0*/  IMAD.WIDE R2, R5, 0x4, R2 ;  /* 0x0000000405027825 */ /* 0x001fca00078e0202 */
[----:B-1----:R0:W-:Y:S07]  /*00c0*/  STG.E desc[UR8][R2.64], RZ ;  /* 0x000000ff02007986 */ /* 0x0021ee000c101908 */
[----:B------:R-:W-:Y:S05]  /*00d0*/  @!P0 EXIT ;  /* 0x000000000000894d */ /* 0x000fea0003800000 */
[C---:B------:R-:W-:Y:S01]  /*00e0*/  ISETP.GE.U32.AND P1, PT, R4.reuse, 0x8, PT ;  /* 0x000000080400780c */ /* 0x040fe20003f26070 */
[----:B------:R-:W-:Y:S01]  /*00f0*/  IMAD R0, R5, R4, RZ ;  /* 0x0000000405007224 */ /* 0x000fe200078e02ff */
[----:B------:R-:W-:Y:S01]  /*0100*/  LOP3.LUT R16, R4, 0x7, RZ, 0xc0, !PT ;  /* 0x0000000704107812 */ /* 0x000fe200078ec0ff */
[----:B------:R-:W-:Y:S02]  /*0110*/  IMAD.MOV.U32 R7, RZ, RZ, RZ ;  /* 0x000000ffff077224 */ /* 0x000fe400078e00ff */
[----:B------:R-:W-:Y:S01]  /*0120*/  IMAD.MOV.U32 R5, RZ, RZ, RZ ;  /* 0x000000ffff057224 */ /* 0x000fe200078e00ff */
[----:B------:R-:W-:-:S07]  /*0130*/  ISETP.NE.AND P0, PT, R16, RZ, PT ;  /* 0x000000ff1000720c */ /* 0x000fce0003f05270 */
[----:B------:R-:W-:Y:S06]  /*0140*/  @!P1 BRA `(.L_x_15) ;  /* 0x0000000400749947 */ /* 0x000fec0003800000 */
[----:B------:R-:W1:Y:S01]  /*0150*/  LDCU.64 UR4, c[0x0][0x390] ;  /* 0x00007200ff0477ac */ /* 0x000e620008000a00 */
[----:B------:R-:W-:Y:S01]  /*0160*/  LOP3.LUT R7, R4, 0x7ffffff8, RZ, 0xc0, !PT ;  /* 0x7ffffff804077812 */ /* 0x000fe200078ec0ff */
[----:B------:R-:W-:Y:S01]  /*0170*/  IMAD.MOV.U32 R5, RZ, RZ, RZ ;  /* 0x000000ffff057224 */ /* 0x000fe200078e00ff */
[----:B------:R-:W2:Y:S01]  /*0180*/  LDCU.64 UR6, c[0x0][0x388] ;  /* 0x00007100ff0677ac */ /* 0x000ea20008000a00 */
[----:B------:R-:W-:Y:S02]  /*0190*/  IMAD.MOV.U32 R12, RZ, RZ, R0 ;  /* 0x000000ffff0c7224 */ /* 0x000fe400078e0000 */
[----:B------:R-:W-:Y:S01]  /*01a0*/  IMAD.MOV R6, RZ, RZ, -R7 ;  /* 0x000000ffff067224 */ /* 0x000fe200078e0a07 */
[----:B-1----:R-:W-:-:S04]  /*01b0*/  UIADD3 UR4, UP1, UPT, UR4, 0x10, URZ ;  /* 0x0000001004047890 */ /* 0x002fc8000ff3e0ff */
[----:B------:R-:W-:Y:S02]  /*01c0*/  UIADD3.X UR5, UPT, UPT, URZ, UR5, URZ, UP1, !UPT ;  /* 0x00000005ff057290 */ /* 0x000fe40008ffe4ff */
[----:B--2---:R-:W-:Y:S01]  /*01d0*/  UIADD3 UR6, UP0, UPT, UR6, 0x10, URZ ;  /* 0x0000001006067890 */ /* 0x004fe2000ff1e0ff */
[----:B------:R-:W-:-:S03]  /*01e0*/  IMAD.U32 R8, RZ, RZ, UR4 ;  /* 0x00000004ff087e24 */ /* 0x000fc6000f8e00ff */
[----:B------:R-:W-:Y:S01]  /*01f0*/  IMAD.U32 R9, RZ, RZ, UR5 ;  /* 0x00000005ff097e24 */ /* 0x000fe2000f8e00ff */
[----:B------:R-:W-:-:S12]  /*0200*/  UIADD3.X UR7, UPT, UPT, URZ, UR7, URZ, UP0, !UPT ;  /* 0x00000007ff077290 */ /* 0x000fd800087fe4ff */
.L_x_16:
[----:B------:R-:W2:Y:S01]  /*0210*/  LDG.E R15, desc[UR8][R8.64+-0x10] ;  /* 0xfffff008080f7981 */ /* 0x000ea2000c1e1900 */
[----:B------:R-:W-:Y:S02]  /*0220*/  IMAD.U32 R10, RZ, RZ, UR6 ;  /* 0x00000006ff0a7e24 */ /* 0x000fe4000f8e00ff */
[----:B------:R-:W-:Y:S02]  /*0230*/  IMAD.U32 R11, RZ, RZ, UR7 ;  /* 0x00000007ff0b7e24 */ /* 0x000fe4000f8e00ff */
[----:B------:R-:W-:-:S05]  /*0240*/  IMAD.WIDE R10, R12, 0x4, R10 ;  /* 0x000000040c0a7825 */ /* 0x000fca00078e020a */
[----:B------:R-:W3:Y:S01]  /*0250*/  LDG.E R14, desc[UR8][R10.64+-0x10] ;  /* 0xfffff0080a0e7981 */ /* 0x000ee2000c1e1900 */
[----:B--2---:R-:W-:-:S04]  /*0260*/  FSETP.LT.AND P1, PT, R15, RZ, PT ;  /* 0x000000ff0f00720b */ /* 0x004fc80003f21000 */
[----:B-1----:R-:W-:Y:S02]  /*0270*/  SEL R13, RZ, 0xffffffff, !P1 ;  /* 0xffffffffff0d7807 */ /* 0x002fe40004800000 */
[----:B------:R-:W-:Y:S02]  /*0280*/  FSETP.GT.AND P1, PT, R15, RZ, PT ;  /* 0x000000ff0f00720b */ /* 0x000fe40003f24000 */
[----:B------:R-:W-:-:S04]  /*0290*/  I2FP.F32.S32 R13, R13 ;  /* 0x0000000d000d7245 */ /* 0x000fc80000201400 */
[----:B------:R-:W-:-:S05]  /*02a0*/  FSEL R13, R13, 1, !P1 ;  /* 0x3f8000000d0d7808 */ /* 0x000fca0004800000 */
[----:B---3--:R-:W-:-:S05]  /*02b0*/  FFMA R13, R14, R13, R5 ;  /* 0x0000000d0e0d7223 */ /* 0x008fca0000000005 */
[----:B------:R1:W-:Y:S04]  /*02c0*/  STG.E desc[UR8][R2.64], R13 ;  /* 0x0000000d02007986 */ /* 0x0003e8000c101908 */
[----:B------:R-:W2:Y:S04]  /*02d0*/  LDG.E R5, desc[UR8][R8.64+-0xc] ;  /* 0xfffff40808057981 */ /* 0x000ea8000c1e1900 */
[----:B------:R-:W3:Y:S01]  /*02e0*/  LDG.E R14, desc[UR8][R10.64+-0xc] ;  /* 0xfffff4080a0e7981 */ /* 0x000ee2000c1e1900 */
[----:B--2---:R-:W-:-:S04]  /*02f0*/  FSETP.LT.AND P1, PT, R5, RZ, PT ;  /* 0x000000ff0500720b */ /* 0x004fc80003f21000 */
[----:B------:R-:W-:Y:S02]  /*0300*/  SEL R15, RZ, 0xffffffff, !P1 ;  /* 0xffffffffff0f7807 */ /* 0x000fe40004800000 */
[----:B------:R-:W-:Y:S02]  /*0310*/  FSETP.GT.AND P1, PT, R5, RZ, PT ;  /* 0x000000ff0500720b */ /* 0x000fe40003f24000 */
[----:B------:R-:W-:-:S04]  /*0320*/  I2FP.F32.S32 R5, R15 ;  /* 0x0000000f00057245 */ /* 0x000fc80000201400 */
[----:B------:R-:W-:-:S05]  /*0330*/  FSEL R5, R5, 1, !P1 ;  /* 0x3f80000005057808 */ /* 0x000fca0004800000 */
[----:B---3--:R-:W-:-:S05]  /*0340*/  FFMA R5, R14, R5, R13 ;  /* 0x000000050e057223 */ /* 0x008fca000000000d */
[----:B------:R2:W-:Y:S04]  /*0350*/  STG.E desc[UR8][R2.64], R5 ;  /* 0x0000000502007986 */ /* 0x0005e8000c101908 */
[----:B------:R-:W3:Y:S04]  /*0360*/  LDG.E R15, desc[UR8][R8.64+-0x8] ;  /* 0xfffff808080f7981 */ /* 0x000ee8000c1e1900 */
[----:B------:R-:W4:Y:S01]  /*0370*/  LDG.E R14, desc[UR8][R10.64+-0x8] ;  /* 0xfffff8080a0e7981 */ /* 0x000f22000c1e1900 */
[----:B---3--:R-:W-:-:S04]  /*0380*/  FSETP.LT.AND P1, PT, R15, RZ, PT ;  /* 0x000000ff0f00720b */ /* 0x008fc80003f21000 */
[----:B-1----:R-:W-:Y:S02]  /*0390*/  SEL R13, RZ, 0xffffffff, !P1 ;  /* 0xffffffffff0d7807 */ /* 0x002fe40004800000 */
[----:B------:R-:W-:Y:S02]  /*03a0*/  FSETP.GT.AND P1, PT, R15, RZ, PT ;  /* 0x000000ff0f00720b */ /* 0x000fe40003f24000 */
[----:B------:R-:W-:-:S04]  /*03b0*/  I2FP.F32.S32 R13, R13 ;  /* 0x0000000d000d7245 */ /* 0x000fc80000201400 */
[----:B------:R-:W-:-:S05]  /*03c0*/  FSEL R13, R13, 1, !P1 ;  /* 0x3f8000000d0d7808 */ /* 0x000fca0004800000 */
[----:B----4-:R-:W-:-:S05]  /*03d0*/  FFMA R13, R14, R13, R5 ;  /* 0x0000000d0e0d7223 */ /* 0x010fca0000000005 */
[----:B------:R1:W-:Y:S04]  /*03e0*/  STG.E desc[UR8][R2.64], R13 ;  /* 0x0000000d02007986 */ /* 0x0003e8000c101908 */
[----:B------:R-:W3:Y:S04]  /*03f0*/  LDG.E R15, desc[UR8][R8.64+-0x4] ;  /* 0xfffffc08080f7981 */ /* 0x000ee8000c1e1900 */
[----:B------:R-:W4:Y:S01]  /*0400*/  LDG.E R14, desc[UR8][R10.64+-0x4] ;  /* 0xfffffc080a0e7981 */ /* 0x000f22000c1e1900 */
[----:B---3--:R-:W-:-:S04]  /*0410*/  FSETP.LT.AND P1, PT, R15, RZ, PT ;  /* 0x000000ff0f00720b */ /* 0x008fc80003f21000 */
[----:B--2---:R-:W-:Y:S02]  /*0420*/  SEL R5, RZ, 0xffffffff, !P1 ;  /* 0xffffffffff057807 */ /* 0x004fe40004800000 */
        /* <DEDUP_REMOVED lines=32> */
[----:B------:R3:W4:Y:S04]  /*0630*/  LDG.E R15, desc[UR8][R8.64+0xc] ;  /* 0x00000c08080f7981 */ /* 0x000728000c1e1900 */
[----:B------:R-:W5:Y:S01]  /*0640*/  LDG.E R14, desc[UR8][R10.64+0xc] ;  /* 0x00000c080a0e7981 */ /* 0x000f62000c1e1900 */
[----:B------:R-:W-:Y:S02]  /*0650*/  VIADD R6, R6, 0x8 ;  /* 0x0000000806067836 */ /* 0x000fe40000000000 */
[----:B------:R-:W-:Y:S01]  /*0660*/  VIADD R12, R12, 0x8 ;  /* 0x000000080c0c7836 */ /* 0x000fe20000000000 */
[----:B---3--:R-:W-:-:S05]  /*0670*/  IADD3 R8, P2, PT, R8, 0x20, RZ ;  /* 0x0000002008087810 */ /* 0x008fca0007f5e0ff */
[----:B------:R-:W-:Y:S01]  /*0680*/  IMAD.X R9, RZ, RZ, R9, P2 ;  /* 0x000000ffff097224 */ /* 0x000fe200010e0609 */
[----:B----4-:R-:W-:-:S04]  /*0690*/  FSETP.LT.AND P1, PT, R15, RZ, PT ;  /* 0x000000ff0f00720b */ /* 0x010fc80003f21000 */
[----:B--2---:R-:W-:Y:S02]  /*06a0*/  SEL R5, RZ, 0xffffffff, !P1 ;  /* 0xffffffffff057807 */ /* 0x004fe40004800000 */
[----:B------:R-:W-:Y:S02]  /*06b0*/  FSETP.GT.AND P1, PT, R15, RZ, PT ;  /* 0x000000ff0f00720b */ /* 0x000fe40003f24000 */
[----:B------:R-:W-:-:S04]  /*06c0*/  I2FP.F32.S32 R5, R5 ;  /* 0x0000000500057245 */ /* 0x000fc80000201400 */
[----:B------:R-:W-:Y:S02]  /*06d0*/  FSEL R5, R5, 1, !P1 ;  /* 0x3f80000005057808 */ /* 0x000fe40004800000 */
[----:B------:R-:W-:-:S03]  /*06e0*/  ISETP.NE.AND P1, PT, R6, RZ, PT ;  /* 0x000000ff0600720c */ /* 0x000fc60003f25270 */
[----:B-----5:R-:W-:-:S05]  /*06f0*/  FFMA R5, R14, R5, R13 ;  /* 0x000000050e057223 */ /* 0x020fca000000000d */
[----:B------:R1:W-:Y:S05]  /*0700*/  STG.E desc[UR8][R2.64], R5 ;  /* 0x0000000502007986 */ /* 0x0003ea000c101908 */
[----:B------:R-:W-:Y:S05]  /*0710*/  @P1 BRA `(.L_x_16) ;  /* 0xfffffff800bc1947 */ /* 0x000fea000383ffff */
.L_x_15:
[----:B------:R-:W-:Y:S05]  /*0720*/  @!P0 EXIT ;  /* 0x000000000000894d */ /* 0x000fea0003800000 */
[----:B------:R-:W-:Y:S02]  /*0730*/  ISETP.GE.U32.AND P1, PT, R16, 0x4, PT ;  /* 0x000000041000780c */ /* 0x000fe40003f26070 */
[----:B------:R-:W-:-:S04]  /*0740*/  LOP3.LUT R14, R4, 0x3, RZ, 0xc0, !PT ;  /* 0x00000003040e7812 */ /* 0x000fc800078ec0ff */
[----:B------:R-:W-:-:S07]  /*0750*/  ISETP.NE.AND P0, PT, R14, RZ, PT ;  /* 0x000000ff0e00720c */ /* 0x000fce0003f05270 */
[----:B------:R-:W-:Y:S06]  /*0760*/  @!P1 BRA `(.L_x_17) ;  /* 0x0000000000a89947 */ /* 0x000fec0003800000 */
[----:B------:R-:W2:Y:S08]  /*0770*/  LDC.64 R8, c[0x0][0x390] ;  /* 0x0000e400ff087b82 */ /* 0x000eb00000000a00 */
[----:B------:R-:W3:Y:S01]  /*0780*/  LDC.64 R10, c[0x0][0x388] ;  /* 0x0000e200ff0a7b82 */ /* 0x000ee20000000a00 */
[----:B-1----:R-:W-:Y:S02]  /*0790*/  IMAD.IADD R13, R0, 0x1, R7 ;  /* 0x00000001000d7824 */ /* 0x002fe400078e0207 */
[----:B--2---:R-:W-:-:S05]  /*07a0*/  IMAD.WIDE.U32 R8, R7, 0x4, R8 ;  /* 0x0000000407087825 */ /* 0x004fca00078e0008 */
[----:B------:R-:W2:Y:S01]  /*07b0*/  LDG.E R15, desc[UR8][R8.64] ;  /* 0x00000008080f7981 */ /* 0x000ea2000c1e1900 */
[----:B---3--:R-:W-:-:S05]  /*07c0*/  IMAD.WIDE R10, R13, 0x4, R10 ;  /* 0x000000040d0a7825 */ /* 0x008fca00078e020a */
        /* <DEDUP_REMOVED lines=28> */
[----:B------:R-:W-:Y:S01]  /*0990*/  VIADD R7, R7, 0x4 ;  /* 0x0000000407077836 */ /* 0x000fe20000000000 */
[----:B---3--:R-:W-:-:S04]  /*09a0*/  FSETP.LT.AND P1, PT, R5, RZ, PT ;  /* 0x000000ff0500720b */ /* 0x008fc80003f21000 */
[----:B------:R-:W-:Y:S02]  /*09b0*/  SEL R12, RZ, 0xffffffff, !P1 ;  /* 0xffffffffff0c7807 */ /* 0x000fe40004800000 */
[----:B------:R-:W-:Y:S02]  /*09c0*/  FSETP.GT.AND P1, PT, R5, RZ, PT ;  /* 0x000000ff0500720b */ /* 0x000fe40003f24000 */
[----:B------:R-:W-:-:S04]  /*09d0*/  I2FP.F32.S32 R5, R12 ;  /* 0x0000000c00057245 */ /* 0x000fc80000201400 */
[----:B------:R-:W-:-:S05]  /*09e0*/  FSEL R5, R5, 1, !P1 ;  /* 0x3f80000005057808 */ /* 0x000fca0004800000 */
[----:B----4-:R-:W-:-:S05]  /*09f0*/  FFMA R5, R6, R5, R15 ;  /* 0x0000000506057223 */ /* 0x010fca000000000f */
[----:B------:R2:W-:Y:S02]  /*0a00*/  STG.E desc[UR8][R2.64], R5 ;  /* 0x0000000502007986 */ /* 0x0005e4000c101908 */
.L_x_17:
[----:B------:R-:W-:Y:S05]  /*0a10*/  @!P0 EXIT ;  /* 0x000000000000894d */ /* 0x000fea0003800000 */
[----:B------:R-:W-:Y:S02]  /*0a20*/  ISETP.NE.AND P1, PT, R14, 0x1, PT ;  /* 0x000000010e00780c */ /* 0x000fe40003f25270 */
[----:B------:R-:W-:-:S04]  /*0a30*/  LOP3.LUT R4, R4, 0x1, RZ, 0xc0, !PT ;  /* 0x0000000104047812 */ /* 0x000fc800078ec0ff */
[----:B------:R-:W-:-:S07]  /*0a40*/  ISETP.NE.U32.AND P0, PT, R4, 0x1, PT ;  /* 0x000000010400780c */ /* 0x000fce0003f05070 */
[----:B------:R-:W-:Y:S06]  /*0a50*/  @!P1 BRA `(.L_x_18) ;  /* 0x0000000000609947 */ /* 0x000fec0003800000 */
[----:B------:R-:W3:Y:S08]  /*0a60*/  LDC.64 R10, c[0x0][0x390] ;  /* 0x0000e400ff0a7b82 */ /* 0x000ef00000000a00 */
[----:B------:R-:W4:Y:S01]  /*0a70*/  LDC.64 R8, c[0x0][0x388] ;  /* 0x0000e200ff087b82 */ /* 0x000f220000000a00 */
[----:B-12---:R-:W-:Y:S02]  /*0a80*/  IMAD.IADD R13, R0, 0x1, R7 ;  /* 0x00000001000d7824 */ /* 0x006fe400078e0207 */
[----:B---3--:R-:W-:-:S05]  /*0a90*/  IMAD.WIDE.U32 R10, R7, 0x4, R10 ;  /* 0x00000004070a7825 */ /* 0x008fca00078e000a */
[----:B------:R-:W2:Y:S01]  /*0aa0*/  LDG.E R12, desc[UR8][R10.64] ;  /* 0x000000080a0c7981 */ /* 0x000ea2000c1e1900 */
[----:B----4-:R-:W-:-:S05]  /*0ab0*/  IMAD.WIDE R8, R13, 0x4, R8 ;  /* 0x000000040d087825 */ /* 0x010fca00078e0208 */
        /* <DEDUP_REMOVED lines=9> */
[----:B------:R-:W4:Y:S01]  /*0b50*/  LDG.E R4, desc[UR8][R8.64+0x4] ;  /* 0x0000040808047981 */ /* 0x000f22000c1e1900 */
[----:B------:R-:W-:Y:S01]  /*0b60*/  VIADD R7, R7, 0x2 ;  /* 0x0000000207077836 */ /* 0x000fe20000000000 */
[----:B--2---:R-:W-:-:S04]  /*0b70*/  FSETP.LT.AND P1, PT, R10, RZ, PT ;  /* 0x000000ff0a00720b */ /* 0x004fc80003f21000 */
[----:B------:R-:W-:Y:S02]  /*0b80*/  SEL R5, RZ, 0xffffffff, !P1 ;  /* 0xffffffffff057807 */ /* 0x000fe40004800000 */
[----:B------:R-:W-:Y:S02]  /*0b90*/  FSETP.GT.AND P1, PT, R10, RZ, PT ;  /* 0x000000ff0a00720b */ /* 0x000fe40003f24000 */
[----:B------:R-:W-:-:S04]  /*0ba0*/  I2FP.F32.S32 R5, R5 ;  /* 0x0000000500057245 */ /* 0x000fc80000201400 */
[----:B------:R-:W-:-:S05]  /*0bb0*/  FSEL R5, R5, 1, !P1 ;  /* 0x3f80000005057808 */ /* 0x000fca0004800000 */
[----:B----4-:R-:W-:-:S05]  /*0bc0*/  FFMA R5, R4, R5, R13 ;  /* 0x0000000504057223 */ /* 0x010fca000000000d */
[----:B------:R3:W-:Y:S02]  /*0bd0*/  STG.E desc[UR8][R2.64], R5 ;  /* 0x0000000502007986 */ /* 0x0007e4000c101908 */
.L_x_18:
[----:B------:R-:W-:Y:S05]  /*0be0*/  @P0 EXIT ;  /* 0x000000000000094d */ /* 0x000fea0003800000 */
[----:B------:R-:W4:Y:S08]  /*0bf0*/  LDC.64 R8, c[0x0][0x390] ;  /* 0x0000e400ff087b82 */ /* 0x000f300000000a00 */
[----:B------:R-:W5:Y:S01]  /*0c00*/  LDC.64 R10, c[0x0][0x388] ;  /* 0x0000e200ff0a7b82 */ /* 0x000f620000000a00 */
[----:B----4-:R-:W-:-:S06]  /*0c10*/  IMAD.WIDE.U32 R8, R7, 0x4, R8 ;  /* 0x0000000407087825 */ /* 0x010fcc00078e0008 */
[----:B------:R-:W4:Y:S01]  /*0c20*/  LDG.E R8, desc[UR8][R8.64] ;  /* 0x0000000808087981 */ /* 0x000f22000c1e1900 */
[----:B------:R-:W-:-:S04]  /*0c30*/  IMAD.IADD R7, R0, 0x1, R7 ;  /* 0x0000000100077824 */ /* 0x000fc800078e0207 */
[----:B-----5:R-:W-:-:S06]  /*0c40*/  IMAD.WIDE R6, R7, 0x4, R10 ;  /* 0x0000000407067825 */ /* 0x020fcc00078e020a */
[----:B------:R-:W1:Y:S01]  /*0c50*/  LDG.E R6, desc[UR8][R6.64] ;  /* 0x0000000806067981 */ /* 0x000e62000c1e1900 */
[----:B----4-:R-:W-:-:S04]  /*0c60*/  FSETP.LT.AND P0, PT, R8, RZ, PT ;  /* 0x000000ff0800720b */ /* 0x010fc80003f01000 */
[----:B------:R-:W-:Y:S02]  /*0c70*/  SEL R0, RZ, 0xffffffff, !P0 ;  /* 0xffffffffff007807 */ /* 0x000fe40004000000 */
[----:B------:R-:W-:Y:S02]  /*0c80*/  FSETP.GT.AND P0, PT, R8, RZ, PT ;  /* 0x000000ff0800720b */ /* 0x000fe40003f04000 */
[----:B------:R-:W-:-:S04]  /*0c90*/  I2FP.F32.S32 R0, R0 ;  /* 0x0000000000007245 */ /* 0x000fc80000201400 */
[----:B------:R-:W-:-:S05]  /*0ca0*/  FSEL R0, R0, 1, !P0 ;  /* 0x3f80000000007808 */ /* 0x000fca0004000000 */
[----:B-123--:R-:W-:-:S05]  /*0cb0*/  FFMA R5, R6, R0, R5 ;  /* 0x0000000006057223 */ /* 0x00efca0000000005 */
[----:B------:R-:W-:Y:S01]  /*0cc0*/  STG.E desc[UR8][R2.64], R5 ;  /* 0x0000000502007986 */ /* 0x000fe2000c101908 */
[----:B------:R-:W-:Y:S05]  /*0cd0*/  EXIT ;  /* 0x000000000000794d */ /* 0x000fea0003800000 */
.L_x_19:
        /* <DEDUP_REMOVED lines=10> */
.L_x_24:


//--------------------- .nv.global.init           --------------------------
	.section	.nv.global.init,"aw",@progbits
	.align	4
.nv.global.init:
	.type		mrg32k3aM1SubSeq,@object
	.size		mrg32k3aM1SubSeq,(mrg32k3aM2SubSeq - mrg32k3aM1SubSeq)
mrg32k3aM1SubSeq:
        /*0000*/ 	.byte	0x0b, 0xcc, 0xee, 0x04, 0x73, 0x29, 0x8b, 0x6f, 0xf6, 0x53, 0x03, 0xf6, 0x23, 0xf6, 0xea, 0xda
        /* <DEDUP_REMOVED lines=125> */
	.type		mrg32k3aM2SubSeq,@object
	.size		mrg32k3aM2SubSeq,(mrg32k3aM1 - mrg32k3aM2SubSeq)
mrg32k3aM2SubSeq:
        /* <DEDUP_REMOVED lines=126> */
	.type		mrg32k3aM1,@object
	.size		mrg32k3aM1,(mrg32k3aM1Seq - mrg32k3aM1)
mrg32k3aM1:
        /* <DEDUP_REMOVED lines=144> */
	.type		mrg32k3aM1Seq,@object
	.size		mrg32k3aM1Seq,(mrg32k3aM2 - mrg32k3aM1Seq)
mrg32k3aM1Seq:
        /* <DEDUP_REMOVED lines=144> */
	.type		mrg32k3aM2,@object
	.size		mrg32k3aM2,(mrg32k3aM2Seq - mrg32k3aM2)
mrg32k3aM2:
        /* <DEDUP_REMOVED lines=144> */
	.type		mrg32k3aM2Seq,@object
	.size		mrg32k3aM2Seq,(precalc_xorwow_matrix - mrg32k3aM2Seq)
mrg32k3aM2Seq:
        /* <DEDUP_REMOVED lines=144> */
	.type		precalc_xorwow_matrix,@object
	.size		precalc_xorwow_matrix,(precalc_xorwow_offset_matrix - precalc_xorwow_matrix)
precalc_xorwow_matrix:
        /* <DEDUP_REMOVED lines=6400> */
	.type		precalc_xorwow_offset_matrix,@object
	.size		precalc_xorwow_offset_matrix,(.L_1 - precalc_xorwow_offset_matrix)
precalc_xorwow_offset_matrix:
        /* <DEDUP_REMOVED lines=6400> */
.L_1:


//--------------------- .nv.shared.reserved.0     --------------------------
	.section	.nv.shared.reserved.0,"aw",@nobits
	.weak		__nv_reservedSMEM_offset_0_alias
	.size		__nv_reservedSMEM_offset_0_alias, 0, 64
	.other		__nv_reservedSMEM_offset_0_alias,@"STO_CUDA_RESERVED_SHARED STV_DEFAULT"
__nv_reservedSMEM_offset_0_alias:
	.zero		0
	.zero		64


//--------------------- .nv.constant0._Z6heatUpPfS_i --------------------------
	.section	.nv.constant0._Z6heatUpPfS_i,"a",@progbits
	.sectionflags	@""
	.align	4
.nv.constant0._Z6heatUpPfS_i:
	.zero		916


//--------------------- .nv.constant0._Z7confinePfS_i --------------------------
	.section	.nv.constant0._Z7confinePfS_i,"a",@progbits
	.sectionflags	@""
	.align	4
.nv.constant0._Z7confinePfS_i:
	.zero		916


//--------------------- .nv.constant0._Z6updatePfS_S_iif --------------------------
	.section	.nv.constant0._Z6updatePfS_S_iif,"a",@progbits
	.sectionflags	@""
	.align	4
.nv.constant0._Z6updatePfS_S_iif:
	.zero		932


//--------------------- .nv.constant0._Z8initRandPfi --------------------------
	.section	.nv.constant0._Z8initRandPfi,"a",@progbits
	.sectionflags	@""
	.align	4
.nv.constant0._Z8initRandPfi:
	.zero		908


//--------------------- .nv.constant0._Z3dotPfS_S_i --------------------------
	.section	.nv.constant0._Z3dotPfS_S_i,"a",@progbits
	.sectionflags	@""
	.align	4
.nv.constant0._Z3dotPfS_S_i:
	.zero		924


//--------------------- SYMBOLS --------------------------

	.type		.nv.reservedSmem.offset0,@object
	.size		.nv.reservedSmem.offset0,0x4
